// auto-generated by cutlass_sweep.gemm — config: {"arch": "sm_100", "cluster_m": 1, "cluster_n": 1, "dtype": "int8", "stages": 5, "tile_k": 128, "tile_m": 64, "tile_n": 256}
#include "cutlass/cutlass.h"
#include "cutlass/gemm/collective/collective_builder.hpp"
#include "cutlass/gemm/device/gemm_universal_adapter.h"
#include "cutlass/gemm/kernel/gemm_universal.hpp"
#include "cutlass/epilogue/collective/collective_builder.hpp"

using ElemA = int8_t;
using ElemB = int8_t;
using ElemCD = int8_t;
using Acc  = int32_t;
using TileShape    = cute::Shape<cute::_64, cute::_256, cute::_128>;
using ClusterShape = cute::Shape<cute::_1, cute::_1, cute::_1>;

using CollectiveEpilogue = typename cutlass::epilogue::collective::CollectiveBuilder<
    cutlass::arch::Sm100, cutlass::arch::OpClassTensorOp,
    TileShape, ClusterShape,
    cutlass::epilogue::collective::EpilogueTileAuto,
    Acc, Acc,
    ElemCD, cutlass::layout::RowMajor, 128 / cutlass::sizeof_bits<ElemCD>::value,
    ElemCD, cutlass::layout::RowMajor, 128 / cutlass::sizeof_bits<ElemCD>::value,
    cutlass::epilogue::collective::EpilogueScheduleAuto
  >::CollectiveOp;

using CollectiveMainloop = typename cutlass::gemm::collective::CollectiveBuilder<
    cutlass::arch::Sm100, cutlass::arch::OpClassTensorOp,
    ElemA, cutlass::layout::RowMajor, 128 / cutlass::sizeof_bits<ElemA>::value,
    ElemB, cutlass::layout::ColumnMajor, 128 / cutlass::sizeof_bits<ElemB>::value,
    Acc,
    TileShape, ClusterShape,
    cutlass::gemm::collective::StageCount<5>,
    cutlass::gemm::collective::KernelScheduleAuto
  >::CollectiveOp;

using GemmKernel = cutlass::gemm::kernel::GemmUniversal<
    cute::Shape<int,int,int,int>,
    CollectiveMainloop,
    CollectiveEpilogue
>;
using Gemm = cutlass::gemm::device::GemmUniversalAdapter<GemmKernel>;

// Force the device kernel symbol into the cubin without needing a host main.
auto* _anchor = &cutlass::device_kernel<GemmKernel>;


// ===== COMPILED SASS (sm_100a) =====

	.target	sm_100a

	.elftype	@"ET_EXEC"


//--------------------- .note.nv.tkinfo           --------------------------
	.section	.note.nv.tkinfo,"",@"SHT_NOTE"
	.sectionflags	@"SHF_NOTE_NV_TKINFO"
	.tkinfo
        /*0018*/ 	.word	0x00000002
        /*0030*/ 	.string	""
        /*0030*/ 	.string	"ptxas"
        /*0030*/ 	.string	"Cuda compilation tools, release 13.0, V13.0.88"
        /*0030*/ 	.string	"Build cuda_13.0.r13.0/compiler.36424714_0"
        /*0030*/ 	.string	"-arch sm_100a -m 64 "



//--------------------- .note.nv.cuinfo           --------------------------
	.section	.note.nv.cuinfo,"",@"SHT_NOTE"
	.sectionflags	@"SHF_NOTE_NV_CUINFO"
        /*0018*/ 	.short	0x0002
        /*001a*/ 	.short	0x0064
        /*001c*/ 	.short	0x0082
	.zero		2


//--------------------- .nv.info                  --------------------------
	.section	.nv.info,"",@"SHT_CUDA_INFO"
	.align	4


	//----- nvinfo : EIATTR_REGCOUNT
	.align		4
        /*0000*/ 	.byte	0x04, 0x2f
        /*0002*/ 	.short	(.L_20 - .L_19)
	.align		4
.L_19:
        /*0004*/ 	.word	index@(_ZN7cutlass13device_kernelINS_4gemm6kernel13GemmUniversalIN4cute5tupleIJiiiiEEENS1_10collective13CollectiveMmaINS1_35MainloopSm100TmaUmmaWarpSpecializedILi5ELi2ELi4ENS5_IJNS4_1CILi1EEESB_SB_EEEEENS5_IJNSA_ILi64EEENSA_ILi256EEENSA_ILi128EEEEEEaNS5_IJlSB_lEEEaSI_NS4_8TiledMMAINS4_8MMA_AtomIJNS4_15SM100_MMA_S8_SSIaaiLi64ELi256ELNS4_4UMMA5MajorE0ELSN_0ELNSM_8SaturateE0EEEEEENS4_6LayoutISC_NS5_IJNSA_ILi0EEESS_SS_EEEEENS5_IJNS4_10UnderscoreESV_SV_EEEEENS4_13SM90_TMA_LOADENS4_14ComposedLayoutINS4_7SwizzleILi3ELi4ELi3EEENS4_18smem_ptr_flag_bitsILi8EEENSR_INS5_IJNSA_ILi8EEESG_EEENS5_IJSG_SB_EEEEEEEvNS4_8identityESY_S18_vS19_EENS_8epilogue10collective18CollectiveEpilogueINS1B_23Sm100TmaWarpSpecializedILi4ELi2ELi32ELb0ELb0EEEJSH_NS5_IJNSR_ISE_SB_EES1G_EEEaSI_aSI_NS1B_6fusion15FusionCallbacksIS1F_NS1I_17LinearCombinationIaiaiLNS_15FloatRoundStyleE2EEESH_S1H_JEEENS4_5SM1004TMEM4LOAD26SM100_TMEM_LOAD_16dp32b32xESY_NSZ_INS10_ILi2ELi4ELi3EEES13_NSR_INS5_IJS14_SE_EEENS5_IJSE_SB_EEEEEEENS4_39AutoVectorizingCopyWithAssumedAlignmentILi128EEENS4_14SM90_TMA_STOREES1W_S1Y_S1Y_EEEvvEEEEvNT_6ParamsE)
        /*0008*/ 	.word	0x0000007a


	//----- nvinfo : EIATTR_FRAME_SIZE
	.align		4
.L_20:
        /*000c*/ 	.byte	0x04, 0x11
        /*000e*/ 	.short	(.L_22 - .L_21)
	.align		4
.L_21:
        /*0010*/ 	.word	index@($__internal_2_$__cuda_sm10x_tcgen05_guardrail_trap_unallocated_columns_being_dealloced)
        /*0014*/ 	.word	0x00000000


	//----- nvinfo : EIATTR_FRAME_SIZE
	.align		4
.L_22:
        /*0018*/ 	.byte	0x04, 0x11
        /*001a*/ 	.short	(.L_24 - .L_23)
	.align		4
.L_23:
        /*001c*/ 	.word	index@($__internal_1_$__cuda_sm10x_tcgen05_guardrail_trap_phase_invalid_during_alloc)
        /*0020*/ 	.word	0x00000000


	//----- nvinfo : EIATTR_FRAME_SIZE
	.align		4
.L_24:
        /*0024*/ 	.byte	0x04, 0x11
        /*0026*/ 	.short	(.L_26 - .L_25)
	.align		4
.L_25:
        /*0028*/ 	.word	index@($__internal_0_$__cuda_sm10x_tcgen05_guardrail_trap_col_being_dealloced_not_returned_by_alloc)
        /*002c*/ 	.word	0x00000000


	//----- nvinfo : EIATTR_FRAME_SIZE
	.align		4
.L_26:
        /*0030*/ 	.byte	0x04, 0x11
        /*0032*/ 	.short	(.L_28 - .L_27)
	.align		4
.L_27:
        /*0034*/ 	.word	index@(_ZN7cutlass13device_kernelINS_4gemm6kernel13GemmUniversalIN4cute5tupleIJiiiiEEENS1_10collective13CollectiveMmaINS1_35MainloopSm100TmaUmmaWarpSpecializedILi5ELi2ELi4ENS5_IJNS4_1CILi1EEESB_SB_EEEEENS5_IJNSA_ILi64EEENSA_ILi256EEENSA_ILi128EEEEEEaNS5_IJlSB_lEEEaSI_NS4_8TiledMMAINS4_8MMA_AtomIJNS4_15SM100_MMA_S8_SSIaaiLi64ELi256ELNS4_4UMMA5MajorE0ELSN_0ELNSM_8SaturateE0EEEEEENS4_6LayoutISC_NS5_IJNSA_ILi0EEESS_SS_EEEEENS5_IJNS4_10UnderscoreESV_SV_EEEEENS4_13SM90_TMA_LOADENS4_14ComposedLayoutINS4_7SwizzleILi3ELi4ELi3EEENS4_18smem_ptr_flag_bitsILi8EEENSR_INS5_IJNSA_ILi8EEESG_EEENS5_IJSG_SB_EEEEEEEvNS4_8identityESY_S18_vS19_EENS_8epilogue10collective18CollectiveEpilogueINS1B_23Sm100TmaWarpSpecializedILi4ELi2ELi32ELb0ELb0EEEJSH_NS5_IJNSR_ISE_SB_EES1G_EEEaSI_aSI_NS1B_6fusion15FusionCallbacksIS1F_NS1I_17LinearCombinationIaiaiLNS_15FloatRoundStyleE2EEESH_S1H_JEEENS4_5SM1004TMEM4LOAD26SM100_TMEM_LOAD_16dp32b32xESY_NSZ_INS10_ILi2ELi4ELi3EEES13_NSR_INS5_IJS14_SE_EEENS5_IJSE_SB_EEEEEEENS4_39AutoVectorizingCopyWithAssumedAlignmentILi128EEENS4_14SM90_TMA_STOREES1W_S1Y_S1Y_EEEvvEEEEvNT_6ParamsE)
        /*0038*/ 	.word	0x00000000


	//----- nvinfo : EIATTR_MIN_STACK_SIZE
	.align		4
.L_28:
        /*003c*/ 	.byte	0x04, 0x12
        /*003e*/ 	.short	(.L_30 - .L_29)
	.align		4
.L_29:
        /*0040*/ 	.word	index@(_ZN7cutlass13device_kernelINS_4gemm6kernel13GemmUniversalIN4cute5tupleIJiiiiEEENS1_10collective13CollectiveMmaINS1_35MainloopSm100TmaUmmaWarpSpecializedILi5ELi2ELi4ENS5_IJNS4_1CILi1EEESB_SB_EEEEENS5_IJNSA_ILi64EEENSA_ILi256EEENSA_ILi128EEEEEEaNS5_IJlSB_lEEEaSI_NS4_8TiledMMAINS4_8MMA_AtomIJNS4_15SM100_MMA_S8_SSIaaiLi64ELi256ELNS4_4UMMA5MajorE0ELSN_0ELNSM_8SaturateE0EEEEEENS4_6LayoutISC_NS5_IJNSA_ILi0EEESS_SS_EEEEENS5_IJNS4_10UnderscoreESV_SV_EEEEENS4_13SM90_TMA_LOADENS4_14ComposedLayoutINS4_7SwizzleILi3ELi4ELi3EEENS4_18smem_ptr_flag_bitsILi8EEENSR_INS5_IJNSA_ILi8EEESG_EEENS5_IJSG_SB_EEEEEEEvNS4_8identityESY_S18_vS19_EENS_8epilogue10collective18CollectiveEpilogueINS1B_23Sm100TmaWarpSpecializedILi4ELi2ELi32ELb0ELb0EEEJSH_NS5_IJNSR_ISE_SB_EES1G_EEEaSI_aSI_NS1B_6fusion15FusionCallbacksIS1F_NS1I_17LinearCombinationIaiaiLNS_15FloatRoundStyleE2EEESH_S1H_JEEENS4_5SM1004TMEM4LOAD26SM100_TMEM_LOAD_16dp32b32xESY_NSZ_INS10_ILi2ELi4ELi3EEES13_NSR_INS5_IJS14_SE_EEENS5_IJSE_SB_EEEEEEENS4_39AutoVectorizingCopyWithAssumedAlignmentILi128EEENS4_14SM90_TMA_STOREES1W_S1Y_S1Y_EEEvvEEEEvNT_6ParamsE)
        /*0044*/ 	.word	0x00000000
.L_30:


//--------------------- .nv.compat                --------------------------
	.section	.nv.compat,"",@"SHT_CUDA_COMPAT_INFO"
	.align	4
        /*0000*/ 	.byte	0x02, 0x09, 0x01, 0x00, 0x02, 0x02, 0x03, 0x00, 0x02, 0x05, 0x06, 0x00, 0x03, 0x07, 0x01, 0x01
        /*0010*/ 	.byte	0x02, 0x03, 0x01, 0x00, 0x02, 0x06, 0x01, 0x00, 0x04, 0x0b, 0x08, 0x00, 0x01, 0x00, 0x00, 0x00
        /*0020*/ 	.byte	0x00, 0x00, 0x00, 0x00


//--------------------- .nv.info._ZN7cutlass13device_kernelINS_4gemm6kernel13GemmUniversalIN4cute5tupleIJiiiiEEENS1_10collective13CollectiveMmaINS1_35MainloopSm100TmaUmmaWarpSpecializedILi5ELi2ELi4ENS5_IJNS4_1CILi1EEESB_SB_EEEEENS5_IJNSA_ILi64EEENSA_ILi256EEENSA_ILi128EEEEEEaNS5_IJlSB_lEEEaSI_NS4_8TiledMMAINS4_8MMA_AtomIJNS4_15SM100_MMA_S8_SSIaaiLi64ELi256ELNS4_4UMMA5MajorE0ELSN_0ELNSM_8SaturateE0EEEEEENS4_6LayoutISC_NS5_IJNSA_ILi0EEESS_SS_EEEEENS5_IJNS4_10UnderscoreESV_SV_EEEEENS4_13SM90_TMA_LOADENS4_14ComposedLayoutINS4_7SwizzleILi3ELi4ELi3EEENS4_18smem_ptr_flag_bitsILi8EEENSR_INS5_IJNSA_ILi8EEESG_EEENS5_IJSG_SB_EEEEEEEvNS4_8identityESY_S18_vS19_EENS_8epilogue10collective18CollectiveEpilogueINS1B_23Sm100TmaWarpSpecializedILi4ELi2ELi32ELb0ELb0EEEJSH_NS5_IJNSR_ISE_SB_EES1G_EEEaSI_aSI_NS1B_6fusion15FusionCallbacksIS1F_NS1I_17LinearCombinationIaiaiLNS_15FloatRoundStyleE2EEESH_S1H_JEEENS4_5SM1004TMEM4LOAD26SM100_TMEM_LOAD_16dp32b32xESY_NSZ_INS10_ILi2ELi4ELi3EEES13_NSR_INS5_IJS14_SE_EEENS5_IJSE_SB_EEEEEEENS4_39AutoVectorizingCopyWithAssumedAlignmentILi128EEENS4_14SM90_TMA_STOREES1W_S1Y_S1Y_EEEvvEEEEvNT_6ParamsE --------------------------
	.section	.nv.info._ZN7cutlass13device_kernelINS_4gemm6kernel13GemmUniversalIN4cute5tupleIJiiiiEEENS1_10collective13CollectiveMmaINS1_35MainloopSm100TmaUmmaWarpSpecializedILi5ELi2ELi4ENS5_IJNS4_1CILi1EEESB_SB_EEEEENS5_IJNSA_ILi64EEENSA_ILi256EEENSA_ILi128EEEEEEaNS5_IJlSB_lEEEaSI_NS4_8TiledMMAINS4_8MMA_AtomIJNS4_15SM100_MMA_S8_SSIaaiLi64ELi256ELNS4_4UMMA5MajorE0ELSN_0ELNSM_8SaturateE0EEEEEENS4_6LayoutISC_NS5_IJNSA_ILi0EEESS_SS_EEEEENS5_IJNS4_10UnderscoreESV_SV_EEEEENS4_13SM90_TMA_LOADENS4_14ComposedLayoutINS4_7SwizzleILi3ELi4ELi3EEENS4_18smem_ptr_flag_bitsILi8EEENSR_INS5_IJNSA_ILi8EEESG_EEENS5_IJSG_SB_EEEEEEEvNS4_8identityESY_S18_vS19_EENS_8epilogue10collective18CollectiveEpilogueINS1B_23Sm100TmaWarpSpecializedILi4ELi2ELi32ELb0ELb0EEEJSH_NS5_IJNSR_ISE_SB_EES1G_EEEaSI_aSI_NS1B_6fusion15FusionCallbacksIS1F_NS1I_17LinearCombinationIaiaiLNS_15FloatRoundStyleE2EEESH_S1H_JEEENS4_5SM1004TMEM4LOAD26SM100_TMEM_LOAD_16dp32b32xESY_NSZ_INS10_ILi2ELi4ELi3EEES13_NSR_INS5_IJS14_SE_EEENS5_IJSE_SB_EEEEEEENS4_39AutoVectorizingCopyWithAssumedAlignmentILi128EEENS4_14SM90_TMA_STOREES1W_S1Y_S1Y_EEEvvEEEEvNT_6ParamsE,"",@"SHT_CUDA_INFO"
	.sectionflags	@""
	.align	4


	//----- nvinfo : EIATTR_CUDA_API_VERSION
	.align		4
        /*0000*/ 	.byte	0x04, 0x37
        /*0002*/ 	.short	(.L_32 - .L_31)
.L_31:
        /*0004*/ 	.word	0x00000082


	//----- nvinfo : EIATTR_KPARAM_INFO
	.align		4
.L_32:
        /*0008*/ 	.byte	0x04, 0x17
        /*000a*/ 	.short	(.L_34 - .L_33)
.L_33:
        /*000c*/ 	.word	0x00000000
        /*0010*/ 	.short	0x0000
        /*0012*/ 	.short	0x0000
        /*0014*/ 	.byte	0x00, 0xf0, 0x01, 0x20


	//----- nvinfo : EIATTR_AT_ENTRY_FRAGMENTS
	.align		4
.L_34:
        /*0018*/ 	.byte	0x04, 0x4f
        /*001a*/ 	.short	(.L_36 - .L_35)


	//   ....[0]....
.L_35:
        /*001c*/ 	.word	0x00000006


	//----- nvinfo : EIATTR_RESERVED_SMEM_USED
	.align		4
.L_36:
        /*0020*/ 	.byte	0x01, 0x41
	.zero		2


	//----- nvinfo : EIATTR_SPARSE_MMA_MASK
	.align		4
        /*0024*/ 	.byte	0x03, 0x50
        /*0026*/ 	.short	0x0000


	//----- nvinfo : EIATTR_TCGEN05_1CTA_USED
	.align		4
        /*0028*/ 	.byte	0x01, 0x51
	.zero		2


	//----- nvinfo : EIATTR_MAXREG_COUNT
	.align		4
        /*002c*/ 	.byte	0x03, 0x1b
        /*002e*/ 	.short	0x00ff


	//----- nvinfo : EIATTR_NUM_BARRIERS
	.align		4
        /*0030*/ 	.byte	0x02, 0x4c
        /*0032*/ 	.byte	0x07
	.zero		1


	//----- nvinfo : EIATTR_EXTERNS
	.align		4
        /*0034*/ 	.byte	0x04, 0x0f
        /*0036*/ 	.short	(.L_38 - .L_37)


	//   ....[0]....
	.align		4
.L_37:
        /*0038*/ 	.word	index@(__assertfail)


	//----- nvinfo : EIATTR_MERCURY_ISA_VERSION
	.align		4
.L_38:
        /*003c*/ 	.byte	0x03, 0x5f
        /*003e*/ 	.short	0x0101


	//----- nvinfo : EIATTR_INT_WARP_WIDE_INSTR_OFFSETS
	.align		4
        /*0040*/ 	.byte	0x04, 0x31
        /*0042*/ 	.short	(.L_40 - .L_39)


	//   ....[0]....
.L_39:
        /*0044*/ 	.word	0x00001e00


	//   ....[1]....
        /*0048*/ 	.word	0x00003940


	//   ....[2]....
        /*004c*/ 	.word	0x00003960


	//   ....[3]....
        /*0050*/ 	.word	0x00003990


	//   ....[4]....
        /*0054*/ 	.word	0x000042d0


	//   ....[5]....
        /*0058*/ 	.word	0x00004340


	//   ....[6]....
        /*005c*/ 	.word	0x00004420


	//   ....[7]....
        /*0060*/ 	.word	0x000044a0


	//   ....[8]....
        /*0064*/ 	.word	0x000045b0


	//   ....[9]....
        /*0068*/ 	.word	0x00004640


	//   ....[10]....
        /*006c*/ 	.word	0x00004820


	//   ....[11]....
        /*0070*/ 	.word	0x00004980


	//----- nvinfo : EIATTR_COOP_GROUP_MASK_REGIDS
	.align		4
.L_40:
        /*0074*/ 	.byte	0x04, 0x29
        /*0076*/ 	.short	(.L_42 - .L_41)


	//   ....[0]....
.L_41:
        /*0078*/ 	.word	0xffffffff


	//   ....[1]....
        /*007c*/ 	.word	0xffffffff


	//   ....[2]....
        /*0080*/ 	.word	0xffffffff


	//   ....[3]....
        /*0084*/ 	.word	0xffffffff


	//   ....[4]....
        /*0088*/ 	.word	0xffffffff


	//   ....[5]....
        /*008c*/ 	.word	0xffffffff


	//   ....[6]....
        /*0090*/ 	.word	0xffffffff


	//   ....[7]....
        /*0094*/ 	.word	0xffffffff


	//   ....[8]....
        /*0098*/ 	.word	0xffffffff


	//   ....[9]....
        /*009c*/ 	.word	0xffffffff


	//   ....[10]....
        /*00a0*/ 	.word	0xffffffff


	//   ....[11]....
        /*00a4*/ 	.word	0xffffffff


	//   ....[12]....
        /*00a8*/ 	.word	0xffffffff


	//----- nvinfo : EIATTR_COOP_GROUP_INSTR_OFFSETS
	.align		4
.L_42:
        /*00ac*/ 	.byte	0x04, 0x28
        /*00ae*/ 	.short	(.L_44 - .L_43)


	//   ....[0]....
.L_43:
        /*00b0*/ 	.word	0x00000090


	//   ....[1]....
        /*00b4*/ 	.word	0x000004d0


	//   ....[2]....
        /*00b8*/ 	.word	0x00000660


	//   ....[3]....
        /*00bc*/ 	.word	0x00000800


	//   ....[4]....
        /*00c0*/ 	.word	0x00000900


	//   ....[5]....
        /*00c4*/ 	.word	0x00000a70


	//   ....[6]....
        /*00c8*/ 	.word	0x00000c10


	//   ....[7]....
        /*00cc*/ 	.word	0x00001ce0


	//   ....[8]....
        /*00d0*/ 	.word	0x00002b50


	//   ....[9]....
        /*00d4*/ 	.word	0x00002d60


	//   ....[10]....
        /*00d8*/ 	.word	0x00002d90


	//   ....[11]....
        /*00dc*/ 	.word	0x00003820


	//   ....[12]....
        /*00e0*/ 	.word	0x00003a50


	//----- nvinfo : EIATTR_VRC_CTA_INIT_COUNT
	.align		4
.L_44:
        /*00e4*/ 	.byte	0x02, 0x4a
        /*00e6*/ 	.byte	0x80
	.zero		1


	//----- nvinfo : EIATTR_SYSCALL_OFFSETS
	.align		4
        /*00e8*/ 	.byte	0x04, 0x46
        /*00ea*/ 	.short	(.L_46 - .L_45)


	//   ....[0]....
.L_45:
        /*00ec*/ 	.word	0x00005410


	//   ....[1]....
        /*00f0*/ 	.word	0x00005550


	//   ....[2]....
        /*00f4*/ 	.word	0x00005d50


	//   ....[3]....
        /*00f8*/ 	.word	0x00006b00


	//   ....[4]....
        /*00fc*/ 	.word	0x00007840


	//   ....[5]....
        /*0100*/ 	.word	0x000085b0


	//----- nvinfo : EIATTR_MBARRIER_INSTR_OFFSETS
	.align		4
.L_46:
        /*0104*/ 	.byte	0x04, 0x39
        /*0106*/ 	.short	(.L_48 - .L_47)


	//   ....[0]....
.L_47:
        /*0108*/ 	.word	0x000005b0
        /*010c*/ 	.word	0x000000ff
        /*0110*/ 	.word	0x00000000
        /*0114*/ 	.short	0x0100
        /*0116*/ 	.byte	0x05
	.zero		1


	//   ....[1]....
        /*0118*/ 	.word	0x000005c0
        /*011c*/ 	.word	0x000000ff
        /*0120*/ 	.word	0x00000028
        /*0124*/ 	.short	0x0100
        /*0126*/ 	.byte	0x05
	.zero		1


	//   ....[2]....
        /*0128*/ 	.word	0x000005d0
        /*012c*/ 	.word	0x000000ff
        /*0130*/ 	.word	0x00000008
        /*0134*/ 	.short	0x0100
        /*0136*/ 	.byte	0x05
	.zero		1


	//   ....[3]....
        /*0138*/ 	.word	0x000005e0
        /*013c*/ 	.word	0x000000ff
        /*0140*/ 	.word	0x00000030
        /*0144*/ 	.short	0x0100
        /*0146*/ 	.byte	0x05
	.zero		1


	//   ....[4]....
        /*0148*/ 	.word	0x000005f0
        /*014c*/ 	.word	0x000000ff
        /*0150*/ 	.word	0x00000010
        /*0154*/ 	.short	0x0100
        /*0156*/ 	.byte	0x05
	.zero		1


	//   ....[5]....
        /*0158*/ 	.word	0x00000600
        /*015c*/ 	.word	0x000000ff
        /*0160*/ 	.word	0x00000038
        /*0164*/ 	.short	0x0100
        /*0166*/ 	.byte	0x05
	.zero		1


	//   ....[6]....
        /*0168*/ 	.word	0x00000610
        /*016c*/ 	.word	0x000000ff
        /*0170*/ 	.word	0x00000018
        /*0174*/ 	.short	0x0100
        /*0176*/ 	.byte	0x05
	.zero		1


	//   ....[7]....
        /*0178*/ 	.word	0x00000620
        /*017c*/ 	.word	0x000000ff
        /*0180*/ 	.word	0x00000040
        /*0184*/ 	.short	0x0100
        /*0186*/ 	.byte	0x05
	.zero		1


	//   ....[8]....
        /*0188*/ 	.word	0x00000630
        /*018c*/ 	.word	0x000000ff
        /*0190*/ 	.word	0x00000020
        /*0194*/ 	.short	0x0100
        /*0196*/ 	.byte	0x05
	.zero		1


	//   ....[9]....
        /*0198*/ 	.word	0x00000640
        /*019c*/ 	.word	0x000000ff
        /*01a0*/ 	.word	0x00000048
        /*01a4*/ 	.short	0x0100
        /*01a6*/ 	.byte	0x05
	.zero		1


	//   ....[10]....
        /*01a8*/ 	.word	0x00000770
        /*01ac*/ 	.word	0x000000ff
        /*01b0*/ 	.word	0x00000050
        /*01b4*/ 	.short	0x0100
        /*01b6*/ 	.byte	0x07
	.zero		1


	//   ....[11]....
        /*01b8*/ 	.word	0x00000780
        /*01bc*/ 	.word	0x000000ff
        /*01c0*/ 	.word	0x00000070
        /*01c4*/ 	.short	0x0100
        /*01c6*/ 	.byte	0x07
	.zero		1


	//   ....[12]....
        /*01c8*/ 	.word	0x00000790
        /*01cc*/ 	.word	0x000000ff
        /*01d0*/ 	.word	0x00000058
        /*01d4*/ 	.short	0x0100
        /*01d6*/ 	.byte	0x07
	.zero		1


	//   ....[13]....
        /*01d8*/ 	.word	0x000007a0
        /*01dc*/ 	.word	0x000000ff
        /*01e0*/ 	.word	0x00000078
        /*01e4*/ 	.short	0x0100
        /*01e6*/ 	.byte	0x07
	.zero		1


	//   ....[14]....
        /*01e8*/ 	.word	0x000007b0
        /*01ec*/ 	.word	0x000000ff
        /*01f0*/ 	.word	0x00000060
        /*01f4*/ 	.short	0x0100
        /*01f6*/ 	.byte	0x07
	.zero		1


	//   ....[15]....
        /*01f8*/ 	.word	0x000007c0
        /*01fc*/ 	.word	0x000000ff
        /*0200*/ 	.word	0x00000080
        /*0204*/ 	.short	0x0100
        /*0206*/ 	.byte	0x07
	.zero		1


	//   ....[16]....
        /*0208*/ 	.word	0x000007d0
        /*020c*/ 	.word	0x000000ff
        /*0210*/ 	.word	0x00000068
        /*0214*/ 	.short	0x0100
        /*0216*/ 	.byte	0x07
	.zero		1


	//   ....[17]....
        /*0218*/ 	.word	0x000007e0
        /*021c*/ 	.word	0x000000ff
        /*0220*/ 	.word	0x00000088
        /*0224*/ 	.short	0x0100
        /*0226*/ 	.byte	0x07
	.zero		1


	//   ....[18]....
        /*0228*/ 	.word	0x000008d0
        /*022c*/ 	.word	0x000000ff
        /*0230*/ 	.word	0x00000090
        /*0234*/ 	.short	0x0100
        /*0236*/ 	.byte	0x05
	.zero		1


	//   ....[19]....
        /*0238*/ 	.word	0x000008e0
        /*023c*/ 	.word	0x000000ff
        /*0240*/ 	.word	0x00000098
        /*0244*/ 	.short	0x0100
        /*0246*/ 	.byte	0x05
	.zero		1


	//   ....[20]....
        /*0248*/ 	.word	0x00000a20
        /*024c*/ 	.word	0x000000ff
        /*0250*/ 	.word	0x000000a0
        /*0254*/ 	.short	0x0100
        /*0256*/ 	.byte	0x05
	.zero		1


	//   ....[21]....
        /*0258*/ 	.word	0x00000a30
        /*025c*/ 	.word	0x000000ff
        /*0260*/ 	.word	0x000000b0
        /*0264*/ 	.short	0x0100
        /*0266*/ 	.byte	0x05
	.zero		1


	//   ....[22]....
        /*0268*/ 	.word	0x00000a40
        /*026c*/ 	.word	0x000000ff
        /*0270*/ 	.word	0x000000a8
        /*0274*/ 	.short	0x0100
        /*0276*/ 	.byte	0x05
	.zero		1


	//   ....[23]....
        /*0278*/ 	.word	0x00000a50
        /*027c*/ 	.word	0x000000ff
        /*0280*/ 	.word	0x000000b8
        /*0284*/ 	.short	0x0100
        /*0286*/ 	.byte	0x05
	.zero		1


	//   ....[24]....
        /*0288*/ 	.word	0x00000b80
        /*028c*/ 	.word	0x000000ff
        /*0290*/ 	.word	0x000000c0
        /*0294*/ 	.short	0x0100
        /*0296*/ 	.byte	0x07
	.zero		1


	//   ....[25]....
        /*0298*/ 	.word	0x00000b90
        /*029c*/ 	.word	0x000000ff
        /*02a0*/ 	.word	0x000000e0
        /*02a4*/ 	.short	0x0100
        /*02a6*/ 	.byte	0x07
	.zero		1


	//   ....[26]....
        /*02a8*/ 	.word	0x00000ba0
        /*02ac*/ 	.word	0x000000ff
        /*02b0*/ 	.word	0x000000c8
        /*02b4*/ 	.short	0x0100
        /*02b6*/ 	.byte	0x07
	.zero		1


	//   ....[27]....
        /*02b8*/ 	.word	0x00000bb0
        /*02bc*/ 	.word	0x000000ff
        /*02c0*/ 	.word	0x000000e8
        /*02c4*/ 	.short	0x0100
        /*02c6*/ 	.byte	0x07
	.zero		1


	//   ....[28]....
        /*02c8*/ 	.word	0x00000bc0
        /*02cc*/ 	.word	0x000000ff
        /*02d0*/ 	.word	0x000000d0
        /*02d4*/ 	.short	0x0100
        /*02d6*/ 	.byte	0x07
	.zero		1


	//   ....[29]....
        /*02d8*/ 	.word	0x00000bd0
        /*02dc*/ 	.word	0x000000ff
        /*02e0*/ 	.word	0x000000f0
        /*02e4*/ 	.short	0x0100
        /*02e6*/ 	.byte	0x07
	.zero		1


	//   ....[30]....
        /*02e8*/ 	.word	0x00000be0
        /*02ec*/ 	.word	0x000000ff
        /*02f0*/ 	.word	0x000000d8
        /*02f4*/ 	.short	0x0100
        /*02f6*/ 	.byte	0x07
	.zero		1


	//   ....[31]....
        /*02f8*/ 	.word	0x00000bf0
        /*02fc*/ 	.word	0x000000ff
        /*0300*/ 	.word	0x000000f8
        /*0304*/ 	.short	0x0100
        /*0306*/ 	.byte	0x07
	.zero		1


	//   ....[32]....
        /*0308*/ 	.word	0x00000ce0
        /*030c*/ 	.word	0x000000ff
        /*0310*/ 	.word	0x00000100
        /*0314*/ 	.short	0x0100
        /*0316*/ 	.byte	0x05
	.zero		1


	//   ....[33]....
        /*0318*/ 	.word	0x00000cf0
        /*031c*/ 	.word	0x000000ff
        /*0320*/ 	.word	0x00000110
        /*0324*/ 	.short	0x0100
        /*0326*/ 	.byte	0x05
	.zero		1


	//   ....[34]....
        /*0328*/ 	.word	0x00000d00
        /*032c*/ 	.word	0x000000ff
        /*0330*/ 	.word	0x00000108
        /*0334*/ 	.short	0x0100
        /*0336*/ 	.byte	0x05
	.zero		1


	//   ....[35]....
        /*0338*/ 	.word	0x00000d10
        /*033c*/ 	.word	0x000000ff
        /*0340*/ 	.word	0x00000118
        /*0344*/ 	.short	0x0100
        /*0346*/ 	.byte	0x05
	.zero		1


	//   ....[36]....
        /*0348*/ 	.word	0x000015e0
        /*034c*/ 	.word	0x00000003
        /*0350*/ 	.word	0x00000110
        /*0354*/ 	.short	0x010a
        /*0356*/ 	.byte	0xff
	.zero		1


	//   ....[37]....
        /*0358*/ 	.word	0x00001610
        /*035c*/ 	.word	0x00000003
        /*0360*/ 	.word	0x00000100
        /*0364*/ 	.short	0x0101
        /*0366*/ 	.byte	0xff
	.zero		1


	//   ....[38]....
        /*0368*/ 	.word	0x000016e0
        /*036c*/ 	.word	0x000000ff
        /*0370*/ 	.word	0x00000028
        /*0374*/ 	.short	0x010a
        /*0376*/ 	.byte	0x08
	.zero		1


	//   ....[39]....
        /*0378*/ 	.word	0x00001780
        /*037c*/ 	.word	0x000000ff
        /*0380*/ 	.word	0x00000028
        /*0384*/ 	.short	0x010a
        /*0386*/ 	.byte	0x21
	.zero		1


	//   ....[40]....
        /*0388*/ 	.word	0x000018d0
        /*038c*/ 	.word	0x000000ff
        /*0390*/ 	.word	0x00000028
        /*0394*/ 	.short	0x010a
        /*0396*/ 	.byte	0x08
	.zero		1


	//   ....[41]....
        /*0398*/ 	.word	0x000019e0
        /*039c*/ 	.word	0x000000ff
        /*03a0*/ 	.word	0x00000098
        /*03a4*/ 	.short	0x0101
        /*03a6*/ 	.byte	0x04
	.zero		1


	//   ....[42]....
        /*03a8*/ 	.word	0x00001a00
        /*03ac*/ 	.word	0x000000ff
        /*03b0*/ 	.word	0x00000028
        /*03b4*/ 	.short	0x010a
        /*03b6*/ 	.byte	0x08
	.zero		1


	//   ....[43]....
        /*03b8*/ 	.word	0x00001a80
        /*03bc*/ 	.word	0x000000ff
        /*03c0*/ 	.word	0x00000028
        /*03c4*/ 	.short	0x010a
        /*03c6*/ 	.byte	0x11
	.zero		1


	//   ....[44]....
        /*03c8*/ 	.word	0x00001bd0
        /*03cc*/ 	.word	0x000000ff
        /*03d0*/ 	.word	0x00000028
        /*03d4*/ 	.short	0x010a
        /*03d6*/ 	.byte	0x08
	.zero		1


	//   ....[45]....
        /*03d8*/ 	.word	0x00001d10
        /*03dc*/ 	.word	0x00000002
        /*03e0*/ 	.word	0x000000a0
        /*03e4*/ 	.short	0x010a
        /*03e6*/ 	.byte	0xff
	.zero		1


	//   ....[46]....
        /*03e8*/ 	.word	0x00001dd0
        /*03ec*/ 	.word	0x00000002
        /*03f0*/ 	.word	0x00000000
        /*03f4*/ 	.short	0x0101
        /*03f6*/ 	.byte	0xff
	.zero		1


	//   ....[47]....
        /*03f8*/ 	.word	0x00002330
        /*03fc*/ 	.word	0x000000ff
        /*0400*/ 	.word	0x00000000
        /*0404*/ 	.short	0x010a
        /*0406*/ 	.byte	0x05
	.zero		1


	//   ....[48]....
        /*0408*/ 	.word	0x000023c0
        /*040c*/ 	.word	0x000000ff
        /*0410*/ 	.word	0x00000000
        /*0414*/ 	.short	0x010a
        /*0416*/ 	.byte	0x05
	.zero		1


	//   ....[49]....
        /*0418*/ 	.word	0x00002450
        /*041c*/ 	.word	0x000000ff
        /*0420*/ 	.word	0x00000000
        /*0424*/ 	.short	0x010a
        /*0426*/ 	.byte	0x05
	.zero		1


	//   ....[50]....
        /*0428*/ 	.word	0x000024e0
        /*042c*/ 	.word	0x000000ff
        /*0430*/ 	.word	0x00000000
        /*0434*/ 	.short	0x010a
        /*0436*/ 	.byte	0x05
	.zero		1


	//   ....[51]....
        /*0438*/ 	.word	0x00002580
        /*043c*/ 	.word	0x00000000
        /*0440*/ 	.word	0x00000000
        /*0444*/ 	.short	0x010a
        /*0446*/ 	.byte	0xff
	.zero		1


	//   ....[52]....
        /*0448*/ 	.word	0x000026a0
        /*044c*/ 	.word	0x00000000
        /*0450*/ 	.word	0x00000100
        /*0454*/ 	.short	0x010a
        /*0456*/ 	.byte	0xff
	.zero		1


	//   ....[53]....
        /*0458*/ 	.word	0x00002700
        /*045c*/ 	.word	0x00000004
        /*0460*/ 	.word	0x00000000
        /*0464*/ 	.short	0x0101
        /*0466*/ 	.byte	0xff
	.zero		1


	//   ....[54]....
        /*0468*/ 	.word	0x00002720
        /*046c*/ 	.word	0x000000ff
        /*0470*/ 	.word	0x000000b0
        /*0474*/ 	.short	0x010a
        /*0476*/ 	.byte	0x05
	.zero		1


	//   ....[55]....
        /*0478*/ 	.word	0x00002840
        /*047c*/ 	.word	0x00000000
        /*0480*/ 	.word	0x000000a0
        /*0484*/ 	.short	0x010a
        /*0486*/ 	.byte	0xff
	.zero		1


	//   ....[56]....
        /*0488*/ 	.word	0x00002950
        /*048c*/ 	.word	0x00000000
        /*0490*/ 	.word	0x00000000
        /*0494*/ 	.short	0x0101
        /*0496*/ 	.byte	0xff
	.zero		1


	//   ....[57]....
        /*0498*/ 	.word	0x000029e0
        /*049c*/ 	.word	0x000000ff
        /*04a0*/ 	.word	0x000000b0
        /*04a4*/ 	.short	0x0106
        /*04a6*/ 	.byte	0x05
	.zero		1


	//   ....[58]....
        /*04a8*/ 	.word	0x00002a00
        /*04ac*/ 	.word	0x000000ff
        /*04b0*/ 	.word	0x000000b0
        /*04b4*/ 	.short	0x010a
        /*04b6*/ 	.byte	0x05
	.zero		1


	//   ....[59]....
        /*04b8*/ 	.word	0x00002a90
        /*04bc*/ 	.word	0x000000ff
        /*04c0*/ 	.word	0x000000b0
        /*04c4*/ 	.short	0x0106
        /*04c6*/ 	.byte	0x04
	.zero		1


	//   ....[60]....
        /*04c8*/ 	.word	0x00002ad0
        /*04cc*/ 	.word	0x00000000
        /*04d0*/ 	.word	0x000000b0
        /*04d4*/ 	.short	0x010a
        /*04d6*/ 	.byte	0xff
	.zero		1


	//   ....[61]....
        /*04d8*/ 	.word	0x00003010
        /*04dc*/ 	.word	0x00000000
        /*04e0*/ 	.word	0x000000a0
        /*04e4*/ 	.short	0x010a
        /*04e6*/ 	.byte	0xff
	.zero		1


	//   ....[62]....
        /*04e8*/ 	.word	0x00003110
        /*04ec*/ 	.word	0x00000003
        /*04f0*/ 	.word	0x00000000
        /*04f4*/ 	.short	0x0101
        /*04f6*/ 	.byte	0xff
	.zero		1


	//   ....[63]....
        /*04f8*/ 	.word	0x00003120
        /*04fc*/ 	.word	0x000000ff
        /*0500*/ 	.word	0x00000000
        /*0504*/ 	.short	0x010a
        /*0506*/ 	.byte	0x06
	.zero		1


	//   ....[64]....
        /*0508*/ 	.word	0x000031a0
        /*050c*/ 	.word	0x000000ff
        /*0510*/ 	.word	0x000000e0
        /*0514*/ 	.short	0x010a
        /*0516*/ 	.byte	0x07
	.zero		1


	//   ....[65]....
        /*0518*/ 	.word	0x00003280
        /*051c*/ 	.word	0x000000ff
        /*0520*/ 	.word	0x00000000
        /*0524*/ 	.short	0x010a
        /*0526*/ 	.byte	0x06
	.zero		1


	//   ....[66]....
        /*0528*/ 	.word	0x000033b0
        /*052c*/ 	.word	0x000000ff
        /*0530*/ 	.word	0x00000000
        /*0534*/ 	.short	0x010a
        /*0536*/ 	.byte	0x1a
	.zero		1


	//   ....[67]....
        /*0538*/ 	.word	0x00003650
        /*053c*/ 	.word	0x000000ff
        /*0540*/ 	.word	0x00000000
        /*0544*/ 	.short	0x010a
        /*0546*/ 	.byte	0x06
	.zero		1


	//   ....[68]....
        /*0548*/ 	.word	0x000036e0
        /*054c*/ 	.word	0x000000ff
        /*0550*/ 	.word	0x00000000
        /*0554*/ 	.short	0x010a
        /*0556*/ 	.byte	0x06
	.zero		1


	//   ....[69]....
        /*0558*/ 	.word	0x00003770
        /*055c*/ 	.word	0x000000ff
        /*0560*/ 	.word	0x00000000
        /*0564*/ 	.short	0x010a
        /*0566*/ 	.byte	0x06
	.zero		1


	//   ....[70]....
        /*0568*/ 	.word	0x00003800
        /*056c*/ 	.word	0x000000ff
        /*0570*/ 	.word	0x00000000
        /*0574*/ 	.short	0x010a
        /*0576*/ 	.byte	0x07
	.zero		1


	//   ....[71]....
        /*0578*/ 	.word	0x00003c80
        /*057c*/ 	.word	0x00000000
        /*0580*/ 	.word	0x000000a0
        /*0584*/ 	.short	0x010a
        /*0586*/ 	.byte	0xff
	.zero		1


	//   ....[72]....
        /*0588*/ 	.word	0x00003d40
        /*058c*/ 	.word	0x00000000
        /*0590*/ 	.word	0x00000000
        /*0594*/ 	.short	0x0101
        /*0596*/ 	.byte	0xff
	.zero		1


	//   ....[73]....
        /*0598*/ 	.word	0x00004060
        /*059c*/ 	.word	0x000000ff
        /*05a0*/ 	.word	0x00000098
        /*05a4*/ 	.short	0x010a
        /*05a6*/ 	.byte	0x07
	.zero		1


	//   ....[74]....
        /*05a8*/ 	.word	0x00004250
        /*05ac*/ 	.word	0x000000ff
        /*05b0*/ 	.word	0x00000070
        /*05b4*/ 	.short	0x010a
        /*05b6*/ 	.byte	0x07
	.zero		1


	//   ....[75]....
        /*05b8*/ 	.word	0x000043c0
        /*05bc*/ 	.word	0x000000ff
        /*05c0*/ 	.word	0x00000050
        /*05c4*/ 	.short	0x010b
        /*05c6*/ 	.byte	0x07
	.zero		1


	//   ....[76]....
        /*05c8*/ 	.word	0x000043d0
        /*05cc*/ 	.word	0x000000ff
        /*05d0*/ 	.word	0x00000000
        /*05d4*/ 	.short	0x0101
        /*05d6*/ 	.byte	0x08
	.zero		1


	//   ....[77]....
        /*05d8*/ 	.word	0x000043f0
        /*05dc*/ 	.word	0x000000ff
        /*05e0*/ 	.word	0x00000078
        /*05e4*/ 	.short	0x010a
        /*05e6*/ 	.byte	0x07
	.zero		1


	//   ....[78]....
        /*05e8*/ 	.word	0x00004550
        /*05ec*/ 	.word	0x000000ff
        /*05f0*/ 	.word	0x00000058
        /*05f4*/ 	.short	0x010b
        /*05f6*/ 	.byte	0x07
	.zero		1


	//   ....[79]....
        /*05f8*/ 	.word	0x00004560
        /*05fc*/ 	.word	0x000000ff
        /*0600*/ 	.word	0x00000000
        /*0604*/ 	.short	0x0101
        /*0606*/ 	.byte	0x08
	.zero		1


	//   ....[80]....
        /*0608*/ 	.word	0x00004570
        /*060c*/ 	.word	0x000000ff
        /*0610*/ 	.word	0x00000080
        /*0614*/ 	.short	0x010a
        /*0616*/ 	.byte	0x07
	.zero		1


	//   ....[81]....
        /*0618*/ 	.word	0x00004710
        /*061c*/ 	.word	0x000000ff
        /*0620*/ 	.word	0x00000060
        /*0624*/ 	.short	0x010b
        /*0626*/ 	.byte	0x07
	.zero		1


	//   ....[82]....
        /*0628*/ 	.word	0x00004780
        /*062c*/ 	.word	0x000000ff
        /*0630*/ 	.word	0x00000000
        /*0634*/ 	.short	0x0101
        /*0636*/ 	.byte	0x08
	.zero		1


	//   ....[83]....
        /*0638*/ 	.word	0x000047b0
        /*063c*/ 	.word	0x000000ff
        /*0640*/ 	.word	0x00000088
        /*0644*/ 	.short	0x010a
        /*0646*/ 	.byte	0x07
	.zero		1


	//   ....[84]....
        /*0648*/ 	.word	0x000049c0
        /*064c*/ 	.word	0x000000ff
        /*0650*/ 	.word	0x00000068
        /*0654*/ 	.short	0x010b
        /*0656*/ 	.byte	0x07
	.zero		1


	//   ....[85]....
        /*0658*/ 	.word	0x000049e0
        /*065c*/ 	.word	0x000000ff
        /*0660*/ 	.word	0x00000000
        /*0664*/ 	.short	0x0101
        /*0666*/ 	.byte	0x0d
	.zero		1


	//   ....[86]....
        /*0668*/ 	.word	0x00004a10
        /*066c*/ 	.word	0x000000ff
        /*0670*/ 	.word	0x00000070
        /*0674*/ 	.short	0x010a
        /*0676*/ 	.byte	0x07
	.zero		1


	//   ....[87]....
        /*0678*/ 	.word	0x00004a30
        /*067c*/ 	.word	0x000000ff
        /*0680*/ 	.word	0x00000078
        /*0684*/ 	.short	0x010a
        /*0686*/ 	.byte	0x07
	.zero		1


	//   ....[88]....
        /*0688*/ 	.word	0x00004a50
        /*068c*/ 	.word	0x000000ff
        /*0690*/ 	.word	0x00000080
        /*0694*/ 	.short	0x010a
        /*0696*/ 	.byte	0x07
	.zero		1


	//   ....[89]....
        /*0698*/ 	.word	0x00004a90
        /*069c*/ 	.word	0x00000000
        /*06a0*/ 	.word	0x00000088
        /*06a4*/ 	.short	0x010a
        /*06a6*/ 	.byte	0xff
	.zero		1


	//   ....[90]....
        /*06a8*/ 	.word	0x00004de0
        /*06ac*/ 	.word	0x00000000
        /*06b0*/ 	.word	0x000000a0
        /*06b4*/ 	.short	0x010a
        /*06b6*/ 	.byte	0xff
	.zero		1


	//   ....[91]....
        /*06b8*/ 	.word	0x00004ef0
        /*06bc*/ 	.word	0x00000000
        /*06c0*/ 	.word	0x00000000
        /*06c4*/ 	.short	0x0101
        /*06c6*/ 	.byte	0xff
	.zero		1


	//   ....[92]....
        /*06c8*/ 	.word	0x00005940
        /*06cc*/ 	.word	0x00000000
        /*06d0*/ 	.word	0x00000050
        /*06d4*/ 	.short	0x010a
        /*06d6*/ 	.byte	0xff
	.zero		1


	//   ....[93]....
        /*06d8*/ 	.word	0x000059b0
        /*06dc*/ 	.word	0x0000006c
        /*06e0*/ 	.word	0x000000c0
        /*06e4*/ 	.short	0x010a
        /*06e6*/ 	.byte	0xff
	.zero		1


	//   ....[94]....
        /*06e8*/ 	.word	0x00005a90
        /*06ec*/ 	.word	0x00000000
        /*06f0*/ 	.word	0x00000050
        /*06f4*/ 	.short	0x010a
        /*06f6*/ 	.byte	0xff
	.zero		1


	//   ....[95]....
        /*06f8*/ 	.word	0x00005bb0
        /*06fc*/ 	.word	0x00000000
        /*0700*/ 	.word	0x00000000
        /*0704*/ 	.short	0x0101
        /*0706*/ 	.byte	0xff
	.zero		1


	//   ....[96]....
        /*0708*/ 	.word	0x00005c30
        /*070c*/ 	.word	0x0000006c
        /*0710*/ 	.word	0x000000c0
        /*0714*/ 	.short	0x010a
        /*0716*/ 	.byte	0xff
	.zero		1


	//   ....[97]....
        /*0718*/ 	.word	0x000067b0
        /*071c*/ 	.word	0x00000037
        /*0720*/ 	.word	0x00000050
        /*0724*/ 	.short	0x010a
        /*0726*/ 	.byte	0xff
	.zero		1


	//   ....[98]....
        /*0728*/ 	.word	0x00006860
        /*072c*/ 	.word	0x00000037
        /*0730*/ 	.word	0x00000050
        /*0734*/ 	.short	0x010a
        /*0736*/ 	.byte	0xff
	.zero		1


	//   ....[99]....
        /*0738*/ 	.word	0x00006980
        /*073c*/ 	.word	0x00000000
        /*0740*/ 	.word	0x00000000
        /*0744*/ 	.short	0x0101
        /*0746*/ 	.byte	0xff
	.zero		1


	//   ....[100]....
        /*0748*/ 	.word	0x000074f0
        /*074c*/ 	.word	0x00000049
        /*0750*/ 	.word	0x00000050
        /*0754*/ 	.short	0x010a
        /*0756*/ 	.byte	0xff
	.zero		1


	//   ....[101]....
        /*0758*/ 	.word	0x000075a0
        /*075c*/ 	.word	0x00000049
        /*0760*/ 	.word	0x00000050
        /*0764*/ 	.short	0x010a
        /*0766*/ 	.byte	0xff
	.zero		1


	//   ....[102]....
        /*0768*/ 	.word	0x000076c0
        /*076c*/ 	.word	0x00000002
        /*0770*/ 	.word	0x00000000
        /*0774*/ 	.short	0x0101
        /*0776*/ 	.byte	0xff
	.zero		1


	//   ....[103]....
        /*0778*/ 	.word	0x00008260
        /*077c*/ 	.word	0x0000004c
        /*0780*/ 	.word	0x00000050
        /*0784*/ 	.short	0x010a
        /*0786*/ 	.byte	0xff
	.zero		1


	//   ....[104]....
        /*0788*/ 	.word	0x00008310
        /*078c*/ 	.word	0x0000004c
        /*0790*/ 	.word	0x00000050
        /*0794*/ 	.short	0x010a
        /*0796*/ 	.byte	0xff
	.zero		1


	//   ....[105]....
        /*0798*/ 	.word	0x00008430
        /*079c*/ 	.word	0x00000000
        /*07a0*/ 	.word	0x00000000
        /*07a4*/ 	.short	0x0101
        /*07a6*/ 	.byte	0xff
	.zero		1


	//   ....[106]....
        /*07a8*/ 	.word	0x000087e0
        /*07ac*/ 	.word	0x000000ff
        /*07b0*/ 	.word	0x00000000
        /*07b4*/ 	.short	0x0101
        /*07b6*/ 	.byte	0x05
	.zero		1


	//   ....[107]....
        /*07b8*/ 	.word	0x00009120
        /*07bc*/ 	.word	0x00000003
        /*07c0*/ 	.word	0x00000110
        /*07c4*/ 	.short	0x010a
        /*07c6*/ 	.byte	0xff
	.zero		1


	//   ....[108]....
        /*07c8*/ 	.word	0x00009180
        /*07cc*/ 	.word	0x00000002
        /*07d0*/ 	.word	0x00000028
        /*07d4*/ 	.short	0x010a
        /*07d6*/ 	.byte	0xff
	.zero		1


	//   ....[109]....
        /*07d8*/ 	.word	0x000091e0
        /*07dc*/ 	.word	0x00000002
        /*07e0*/ 	.word	0x00000028
        /*07e4*/ 	.short	0x010a
        /*07e6*/ 	.byte	0xff
	.zero		1


	//   ....[110]....
        /*07e8*/ 	.word	0x00009230
        /*07ec*/ 	.word	0x00000002
        /*07f0*/ 	.word	0x000000a0
        /*07f4*/ 	.short	0x010a
        /*07f6*/ 	.byte	0xff
	.zero		1


	//   ....[111]....
        /*07f8*/ 	.word	0x00009290
        /*07fc*/ 	.word	0x00000000
        /*0800*/ 	.word	0x00000000
        /*0804*/ 	.short	0x010a
        /*0806*/ 	.byte	0xff
	.zero		1


	//   ....[112]....
        /*0808*/ 	.word	0x000092f0
        /*080c*/ 	.word	0x00000000
        /*0810*/ 	.word	0x00000000
        /*0814*/ 	.short	0x010a
        /*0816*/ 	.byte	0xff
	.zero		1


	//   ....[113]....
        /*0818*/ 	.word	0x00009350
        /*081c*/ 	.word	0x00000000
        /*0820*/ 	.word	0x00000000
        /*0824*/ 	.short	0x010a
        /*0826*/ 	.byte	0xff
	.zero		1


	//   ....[114]....
        /*0828*/ 	.word	0x000093b0
        /*082c*/ 	.word	0x00000000
        /*0830*/ 	.word	0x00000000
        /*0834*/ 	.short	0x010a
        /*0836*/ 	.byte	0xff
	.zero		1


	//   ....[115]....
        /*0838*/ 	.word	0x00009400
        /*083c*/ 	.word	0x00000000
        /*0840*/ 	.word	0x00000100
        /*0844*/ 	.short	0x010a
        /*0846*/ 	.byte	0xff
	.zero		1


	//   ....[116]....
        /*0848*/ 	.word	0x00009460
        /*084c*/ 	.word	0x00000000
        /*0850*/ 	.word	0x000000b0
        /*0854*/ 	.short	0x010a
        /*0856*/ 	.byte	0xff
	.zero		1


	//   ....[117]....
        /*0858*/ 	.word	0x000094b0
        /*085c*/ 	.word	0x00000000
        /*0860*/ 	.word	0x000000a0
        /*0864*/ 	.short	0x010a
        /*0866*/ 	.byte	0xff
	.zero		1


	//   ....[118]....
        /*0868*/ 	.word	0x00009510
        /*086c*/ 	.word	0x00000000
        /*0870*/ 	.word	0x000000b0
        /*0874*/ 	.short	0x010a
        /*0876*/ 	.byte	0xff
	.zero		1


	//   ....[119]....
        /*0878*/ 	.word	0x00009560
        /*087c*/ 	.word	0x00000000
        /*0880*/ 	.word	0x000000a0
        /*0884*/ 	.short	0x010a
        /*0886*/ 	.byte	0xff
	.zero		1


	//   ....[120]....
        /*0888*/ 	.word	0x000095c0
        /*088c*/ 	.word	0x00000003
        /*0890*/ 	.word	0x000000e0
        /*0894*/ 	.short	0x010a
        /*0896*/ 	.byte	0xff
	.zero		1


	//   ....[121]....
        /*0898*/ 	.word	0x00009620
        /*089c*/ 	.word	0x00000000
        /*08a0*/ 	.word	0x00000000
        /*08a4*/ 	.short	0x010a
        /*08a6*/ 	.byte	0xff
	.zero		1


	//   ....[122]....
        /*08a8*/ 	.word	0x00009680
        /*08ac*/ 	.word	0x00000000
        /*08b0*/ 	.word	0x00000000
        /*08b4*/ 	.short	0x010a
        /*08b6*/ 	.byte	0xff
	.zero		1


	//   ....[123]....
        /*08b8*/ 	.word	0x000096e0
        /*08bc*/ 	.word	0x00000000
        /*08c0*/ 	.word	0x00000000
        /*08c4*/ 	.short	0x010a
        /*08c6*/ 	.byte	0xff
	.zero		1


	//   ....[124]....
        /*08c8*/ 	.word	0x00009740
        /*08cc*/ 	.word	0x00000000
        /*08d0*/ 	.word	0x00000000
        /*08d4*/ 	.short	0x010a
        /*08d6*/ 	.byte	0xff
	.zero		1


	//   ....[125]....
        /*08d8*/ 	.word	0x000097a0
        /*08dc*/ 	.word	0x00000000
        /*08e0*/ 	.word	0x00000000
        /*08e4*/ 	.short	0x010a
        /*08e6*/ 	.byte	0xff
	.zero		1


	//   ....[126]....
        /*08e8*/ 	.word	0x000097f0
        /*08ec*/ 	.word	0x00000000
        /*08f0*/ 	.word	0x000000a0
        /*08f4*/ 	.short	0x010a
        /*08f6*/ 	.byte	0xff
	.zero		1


	//   ....[127]....
        /*08f8*/ 	.word	0x00009850
        /*08fc*/ 	.word	0x00000000
        /*0900*/ 	.word	0x00000098
        /*0904*/ 	.short	0x010a
        /*0906*/ 	.byte	0xff
	.zero		1


	//   ....[128]....
        /*0908*/ 	.word	0x000098b0
        /*090c*/ 	.word	0x00000003
        /*0910*/ 	.word	0x00000070
        /*0914*/ 	.short	0x010a
        /*0916*/ 	.byte	0xff
	.zero		1


	//   ....[129]....
        /*0918*/ 	.word	0x00009910
        /*091c*/ 	.word	0x00000003
        /*0920*/ 	.word	0x00000078
        /*0924*/ 	.short	0x010a
        /*0926*/ 	.byte	0xff
	.zero		1


	//   ....[130]....
        /*0928*/ 	.word	0x00009970
        /*092c*/ 	.word	0x00000003
        /*0930*/ 	.word	0x00000080
        /*0934*/ 	.short	0x010a
        /*0936*/ 	.byte	0xff
	.zero		1


	//   ....[131]....
        /*0938*/ 	.word	0x000099d0
        /*093c*/ 	.word	0x00000003
        /*0940*/ 	.word	0x00000088
        /*0944*/ 	.short	0x010a
        /*0946*/ 	.byte	0xff
	.zero		1


	//   ....[132]....
        /*0948*/ 	.word	0x00009a30
        /*094c*/ 	.word	0x00000000
        /*0950*/ 	.word	0x00000070
        /*0954*/ 	.short	0x010a
        /*0956*/ 	.byte	0xff
	.zero		1


	//   ....[133]....
        /*0958*/ 	.word	0x00009a90
        /*095c*/ 	.word	0x00000000
        /*0960*/ 	.word	0x00000078
        /*0964*/ 	.short	0x010a
        /*0966*/ 	.byte	0xff
	.zero		1


	//   ....[134]....
        /*0968*/ 	.word	0x00009af0
        /*096c*/ 	.word	0x00000000
        /*0970*/ 	.word	0x00000080
        /*0974*/ 	.short	0x010a
        /*0976*/ 	.byte	0xff
	.zero		1


	//   ....[135]....
        /*0978*/ 	.word	0x00009b40
        /*097c*/ 	.word	0x00000000
        /*0980*/ 	.word	0x000000a0
        /*0984*/ 	.short	0x010a
        /*0986*/ 	.byte	0xff
	.zero		1


	//   ....[136]....
        /*0988*/ 	.word	0x00009b90
        /*098c*/ 	.word	0x00000000
        /*0990*/ 	.word	0x00000050
        /*0994*/ 	.short	0x010a
        /*0996*/ 	.byte	0xff
	.zero		1


	//   ....[137]....
        /*0998*/ 	.word	0x00009be0
        /*099c*/ 	.word	0x0000006c
        /*09a0*/ 	.word	0x000000c0
        /*09a4*/ 	.short	0x010a
        /*09a6*/ 	.byte	0xff
	.zero		1


	//   ....[138]....
        /*09a8*/ 	.word	0x00009c30
        /*09ac*/ 	.word	0x00000037
        /*09b0*/ 	.word	0x00000050
        /*09b4*/ 	.short	0x010a
        /*09b6*/ 	.byte	0xff
	.zero		1


	//   ....[139]....
        /*09b8*/ 	.word	0x00009c80
        /*09bc*/ 	.word	0x00000049
        /*09c0*/ 	.word	0x00000050
        /*09c4*/ 	.short	0x010a
        /*09c6*/ 	.byte	0xff
	.zero		1


	//   ....[140]....
        /*09c8*/ 	.word	0x00009cd0
        /*09cc*/ 	.word	0x0000004c
        /*09d0*/ 	.word	0x00000050
        /*09d4*/ 	.short	0x010a
        /*09d6*/ 	.byte	0xff
	.zero		1


	//----- nvinfo : EIATTR_NUM_MBARRIERS
	.align		4
.L_48:
        /*09d8*/ 	.byte	0x03, 0x38
        /*09da*/ 	.short	0x0024


	//----- nvinfo : EIATTR_EXIT_INSTR_OFFSETS
	.align		4
        /*09dc*/ 	.byte	0x04, 0x1c
        /*09de*/ 	.short	(.L_50 - .L_49)


	//   ....[0]....
.L_49:
        /*09e0*/ 	.word	0x000025b0


	//   ....[1]....
        /*09e4*/ 	.word	0x00002aa0


	//   ....[2]....
        /*09e8*/ 	.word	0x00002b00


	//   ....[3]....
        /*09ec*/ 	.word	0x00003a60


	//   ....[4]....
        /*09f0*/ 	.word	0x00004ac0


	//   ....[5]....
        /*09f4*/ 	.word	0x00004b00


	//   ....[6]....
        /*09f8*/ 	.word	0x00009110


	//----- nvinfo : EIATTR_MAX_THREADS
	.align		4
.L_50:
        /*09fc*/ 	.byte	0x04, 0x05
        /*09fe*/ 	.short	(.L_52 - .L_51)
.L_51:
        /*0a00*/ 	.word	0x00000100
        /*0a04*/ 	.word	0x00000001
        /*0a08*/ 	.word	0x00000001


	//----- nvinfo : EIATTR_CRS_STACK_SIZE
	.align		4
.L_52:
        /*0a0c*/ 	.byte	0x04, 0x1e
        /*0a0e*/ 	.short	(.L_54 - .L_53)
.L_53:
        /*0a10*/ 	.word	0x00000000


	//----- nvinfo : EIATTR_CBANK_PARAM_SIZE
	.align		4
.L_54:
        /*0a14*/ 	.byte	0x03, 0x19
        /*0a16*/ 	.short	0x0800


	//----- nvinfo : EIATTR_PARAM_CBANK
	.align		4
        /*0a18*/ 	.byte	0x04, 0x0a
        /*0a1a*/ 	.short	(.L_56 - .L_55)
	.align		4
.L_55:
        /*0a1c*/ 	.word	index@(.nv.constant0._ZN7cutlass13device_kernelINS_4gemm6kernel13GemmUniversalIN4cute5tupleIJiiiiEEENS1_10collective13CollectiveMmaINS1_35MainloopSm100TmaUmmaWarpSpecializedILi5ELi2ELi4ENS5_IJNS4_1CILi1EEESB_SB_EEEEENS5_IJNSA_ILi64EEENSA_ILi256EEENSA_ILi128EEEEEEaNS5_IJlSB_lEEEaSI_NS4_8TiledMMAINS4_8MMA_AtomIJNS4_15SM100_MMA_S8_SSIaaiLi64ELi256ELNS4_4UMMA5MajorE0ELSN_0ELNSM_8SaturateE0EEEEEENS4_6LayoutISC_NS5_IJNSA_ILi0EEESS_SS_EEEEENS5_IJNS4_10UnderscoreESV_SV_EEEEENS4_13SM90_TMA_LOADENS4_14ComposedLayoutINS4_7SwizzleILi3ELi4ELi3EEENS4_18smem_ptr_flag_bitsILi8EEENSR_INS5_IJNSA_ILi8EEESG_EEENS5_IJSG_SB_EEEEEEEvNS4_8identityESY_S18_vS19_EENS_8epilogue10collective18CollectiveEpilogueINS1B_23Sm100TmaWarpSpecializedILi4ELi2ELi32ELb0ELb0EEEJSH_NS5_IJNSR_ISE_SB_EES1G_EEEaSI_aSI_NS1B_6fusion15FusionCallbacksIS1F_NS1I_17LinearCombinationIaiaiLNS_15FloatRoundStyleE2EEESH_S1H_JEEENS4_5SM1004TMEM4LOAD26SM100_TMEM_LOAD_16dp32b32xESY_NSZ_INS10_ILi2ELi4ELi3EEES13_NSR_INS5_IJS14_SE_EEENS5_IJSE_SB_EEEEEEENS4_39AutoVectorizingCopyWithAssumedAlignmentILi128EEENS4_14SM90_TMA_STOREES1W_S1Y_S1Y_EEEvvEEEEvNT_6ParamsE)
        /*0a20*/ 	.short	0x0380
        /*0a22*/ 	.short	0x0800


	//----- nvinfo : EIATTR_SW_WAR
	.align		4
.L_56:
        /*0a24*/ 	.byte	0x04, 0x36
        /*0a26*/ 	.short	(.L_58 - .L_57)
.L_57:
        /*0a28*/ 	.word	0x00000008
.L_58:


//--------------------- .nv.callgraph             --------------------------
	.section	.nv.callgraph,"",@"SHT_CUDA_CALLGRAPH"
	.align	4
	.sectionentsize	8
	.align		4
        /*0000*/ 	.word	0x00000000
	.align		4
        /*0004*/ 	.word	0xffffffff
	.align		4
        /*0008*/ 	.word	index@(_ZN7cutlass13device_kernelINS_4gemm6kernel13GemmUniversalIN4cute5tupleIJiiiiEEENS1_10collective13CollectiveMmaINS1_35MainloopSm100TmaUmmaWarpSpecializedILi5ELi2ELi4ENS5_IJNS4_1CILi1EEESB_SB_EEEEENS5_IJNSA_ILi64EEENSA_ILi256EEENSA_ILi128EEEEEEaNS5_IJlSB_lEEEaSI_NS4_8TiledMMAINS4_8MMA_AtomIJNS4_15SM100_MMA_S8_SSIaaiLi64ELi256ELNS4_4UMMA5MajorE0ELSN_0ELNSM_8SaturateE0EEEEEENS4_6LayoutISC_NS5_IJNSA_ILi0EEESS_SS_EEEEENS5_IJNS4_10UnderscoreESV_SV_EEEEENS4_13SM90_TMA_LOADENS4_14ComposedLayoutINS4_7SwizzleILi3ELi4ELi3EEENS4_18smem_ptr_flag_bitsILi8EEENSR_INS5_IJNSA_ILi8EEESG_EEENS5_IJSG_SB_EEEEEEEvNS4_8identityESY_S18_vS19_EENS_8epilogue10collective18CollectiveEpilogueINS1B_23Sm100TmaWarpSpecializedILi4ELi2ELi32ELb0ELb0EEEJSH_NS5_IJNSR_ISE_SB_EES1G_EEEaSI_aSI_NS1B_6fusion15FusionCallbacksIS1F_NS1I_17LinearCombinationIaiaiLNS_15FloatRoundStyleE2EEESH_S1H_JEEENS4_5SM1004TMEM4LOAD26SM100_TMEM_LOAD_16dp32b32xESY_NSZ_INS10_ILi2ELi4ELi3EEES13_NSR_INS5_IJS14_SE_EEENS5_IJSE_SB_EEEEEEENS4_39AutoVectorizingCopyWithAssumedAlignmentILi128EEENS4_14SM90_TMA_STOREES1W_S1Y_S1Y_EEEvvEEEEvNT_6ParamsE)
	.align		4
        /*000c*/ 	.word	index@(__assertfail)
	.align		4
        /*0010*/ 	.word	0x00000000
	.align		4
        /*0014*/ 	.word	0xfffffffe
	.align		4
        /*0018*/ 	.word	0x00000000
	.align		4
        /*001c*/ 	.word	0xfffffffd
	.align		4
        /*0020*/ 	.word	0x00000000
	.align		4
        /*0024*/ 	.word	0xfffffffc


//--------------------- .nv.constant4             --------------------------
	.section	.nv.constant4,"a",@progbits
	.align	8
	.align		8
.nv.constant4:
        /*0000*/ 	.dword	__assertfail
	.align		8
        /*0008*/ 	.dword	__unnamed_1
	.align		8
        /*0010*/ 	.dword	__unnamed_2
	.align		8
        /*0018*/ 	.dword	__unnamed_3
	.align		8
        /*0020*/ 	.dword	_ZN39_INTERNAL_60e352d7_4_k_cu_06e11578_99944cuda3std3__45__cpo5beginE
	.align		8
        /*0028*/ 	.dword	_ZN39_INTERNAL_60e352d7_4_k_cu_06e11578_99944cuda3std3__45__cpo3endE
	.align		8
        /*0030*/ 	.dword	_ZN39_INTERNAL_60e352d7_4_k_cu_06e11578_99944cuda3std3__45__cpo6cbeginE
	.align		8
        /*0038*/ 	.dword	_ZN39_INTERNAL_60e352d7_4_k_cu_06e11578_99944cuda3std3__45__cpo4cendE
	.align		8
        /*0040*/ 	.dword	_ZN39_INTERNAL_60e352d7_4_k_cu_06e11578_99944cuda3std3__441_GLOBAL__N__60e352d7_4_k_cu_06e11578_99946ignoreE
	.align		8
        /*0048*/ 	.dword	_ZN39_INTERNAL_60e352d7_4_k_cu_06e11578_99944cuda3std3__419piecewise_constructE
	.align		8
        /*0050*/ 	.dword	_ZN39_INTERNAL_60e352d7_4_k_cu_06e11578_99944cuda3std3__48in_placeE
	.align		8
        /*0058*/ 	.dword	_ZN39_INTERNAL_60e352d7_4_k_cu_06e11578_99944cuda3std6ranges3__45__cpo4swapE
	.align		8
        /*0060*/ 	.dword	_ZN39_INTERNAL_60e352d7_4_k_cu_06e11578_99944cuda3std6ranges3__45__cpo9iter_moveE
	.align		8
        /*0068*/ 	.dword	_ZN39_INTERNAL_60e352d7_4_k_cu_06e11578_99944cute7productE
	.align		8
        /*0070*/ 	.dword	_ZN39_INTERNAL_60e352d7_4_k_cu_06e11578_99944cute1_E
	.align		8
        /*0078*/ 	.dword	$str$25
	.align		8
        /*0080*/ 	.dword	$str$26
	.align		8
        /*0088*/ 	.dword	$str$27
	.align		8
        /*0090*/ 	.dword	$str$28


//--------------------- .text._ZN7cutlass13device_kernelINS_4gemm6kernel13GemmUniversalIN4cute5tupleIJiiiiEEENS1_10collective13CollectiveMmaINS1_35MainloopSm100TmaUmmaWarpSpecializedILi5ELi2ELi4ENS5_IJNS4_1CILi1EEESB_SB_EEEEENS5_IJNSA_ILi64EEENSA_ILi256EEENSA_ILi128EEEEEEaNS5_IJlSB_lEEEaSI_NS4_8TiledMMAINS4_8MMA_AtomIJNS4_15SM100_MMA_S8_SSIaaiLi64ELi256ELNS4_4UMMA5MajorE0ELSN_0ELNSM_8SaturateE0EEEEEENS4_6LayoutISC_NS5_IJNSA_ILi0EEESS_SS_EEEEENS5_IJNS4_10UnderscoreESV_SV_EEEEENS4_13SM90_TMA_LOADENS4_14ComposedLayoutINS4_7SwizzleILi3ELi4ELi3EEENS4_18smem_ptr_flag_bitsILi8EEENSR_INS5_IJNSA_ILi8EEESG_EEENS5_IJSG_SB_EEEEEEEvNS4_8identityESY_S18_vS19_EENS_8epilogue10collective18CollectiveEpilogueINS1B_23Sm100TmaWarpSpecializedILi4ELi2ELi32ELb0ELb0EEEJSH_NS5_IJNSR_ISE_SB_EES1G_EEEaSI_aSI_NS1B_6fusion15FusionCallbacksIS1F_NS1I_17LinearCombinationIaiaiLNS_15FloatRoundStyleE2EEESH_S1H_JEEENS4_5SM1004TMEM4LOAD26SM100_TMEM_LOAD_16dp32b32xESY_NSZ_INS10_ILi2ELi4ELi3EEES13_NSR_INS5_IJS14_SE_EEENS5_IJSE_SB_EEEEEEENS4_39AutoVectorizingCopyWithAssumedAlignmentILi128EEENS4_14SM90_TMA_STOREES1W_S1Y_S1Y_EEEvvEEEEvNT_6ParamsE --------------------------
	.section	.text._ZN7cutlass13device_kernelINS_4gemm6kernel13GemmUniversalIN4cute5tupleIJiiiiEEENS1_10collective13CollectiveMmaINS1_35MainloopSm100TmaUmmaWarpSpecializedILi5ELi2ELi4ENS5_IJNS4_1CILi1EEESB_SB_EEEEENS5_IJNSA_ILi64EEENSA_ILi256EEENSA_ILi128EEEEEEaNS5_IJlSB_lEEEaSI_NS4_8TiledMMAINS4_8MMA_AtomIJNS4_15SM100_MMA_S8_SSIaaiLi64ELi256ELNS4_4UMMA5MajorE0ELSN_0ELNSM_8SaturateE0EEEEEENS4_6LayoutISC_NS5_IJNSA_ILi0EEESS_SS_EEEEENS5_IJNS4_10UnderscoreESV_SV_EEEEENS4_13SM90_TMA_LOADENS4_14ComposedLayoutINS4_7SwizzleILi3ELi4ELi3EEENS4_18smem_ptr_flag_bitsILi8EEENSR_INS5_IJNSA_ILi8EEESG_EEENS5_IJSG_SB_EEEEEEEvNS4_8identityESY_S18_vS19_EENS_8epilogue10collective18CollectiveEpilogueINS1B_23Sm100TmaWarpSpecializedILi4ELi2ELi32ELb0ELb0EEEJSH_NS5_IJNSR_ISE_SB_EES1G_EEEaSI_aSI_NS1B_6fusion15FusionCallbacksIS1F_NS1I_17LinearCombinationIaiaiLNS_15FloatRoundStyleE2EEESH_S1H_JEEENS4_5SM1004TMEM4LOAD26SM100_TMEM_LOAD_16dp32b32xESY_NSZ_INS10_ILi2ELi4ELi3EEES13_NSR_INS5_IJS14_SE_EEENS5_IJSE_SB_EEEEEEENS4_39AutoVectorizingCopyWithAssumedAlignmentILi128EEENS4_14SM90_TMA_STOREES1W_S1Y_S1Y_EEEvvEEEEvNT_6ParamsE,"ax",@progbits
	.align	128
.text._ZN7cutlass13device_kernelINS_4gemm6kernel13GemmUniversalIN4cute5tupleIJiiiiEEENS1_10collective13CollectiveMmaINS1_35MainloopSm100TmaUmmaWarpSpecializedILi5ELi2ELi4ENS5_IJNS4_1CILi1EEESB_SB_EEEEENS5_IJNSA_ILi64EEENSA_ILi256EEENSA_ILi128EEEEEEaNS5_IJlSB_lEEEaSI_NS4_8TiledMMAINS4_8MMA_AtomIJNS4_15SM100_MMA_S8_SSIaaiLi64ELi256ELNS4_4UMMA5MajorE0ELSN_0ELNSM_8SaturateE0EEEEEENS4_6LayoutISC_NS5_IJNSA_ILi0EEESS_SS_EEEEENS5_IJNS4_10UnderscoreESV_SV_EEEEENS4_13SM90_TMA_LOADENS4_14ComposedLayoutINS4_7SwizzleILi3ELi4ELi3EEENS4_18smem_ptr_flag_bitsILi8EEENSR_INS5_IJNSA_ILi8EEESG_EEENS5_IJSG_SB_EEEEEEEvNS4_8identityESY_S18_vS19_EENS_8epilogue10collective18CollectiveEpilogueINS1B_23Sm100TmaWarpSpecializedILi4ELi2ELi32ELb0ELb0EEEJSH_NS5_IJNSR_ISE_SB_EES1G_EEEaSI_aSI_NS1B_6fusion15FusionCallbacksIS1F_NS1I_17LinearCombinationIaiaiLNS_15FloatRoundStyleE2EEESH_S1H_JEEENS4_5SM1004TMEM4LOAD26SM100_TMEM_LOAD_16dp32b32xESY_NSZ_INS10_ILi2ELi4ELi3EEES13_NSR_INS5_IJS14_SE_EEENS5_IJSE_SB_EEEEEEENS4_39AutoVectorizingCopyWithAssumedAlignmentILi128EEENS4_14SM90_TMA_STOREES1W_S1Y_S1Y_EEEvvEEEEvNT_6ParamsE:
        .type           _ZN7cutlass13device_kernelINS_4gemm6kernel13GemmUniversalIN4cute5tupleIJiiiiEEENS1_10collective13CollectiveMmaINS1_35MainloopSm100TmaUmmaWarpSpecializedILi5ELi2ELi4ENS5_IJNS4_1CILi1EEESB_SB_EEEEENS5_IJNSA_ILi64EEENSA_ILi256EEENSA_ILi128EEEEEEaNS5_IJlSB_lEEEaSI_NS4_8TiledMMAINS4_8MMA_AtomIJNS4_15SM100_MMA_S8_SSIaaiLi64ELi256ELNS4_4UMMA5MajorE0ELSN_0ELNSM_8SaturateE0EEEEEENS4_6LayoutISC_NS5_IJNSA_ILi0EEESS_SS_EEEEENS5_IJNS4_10UnderscoreESV_SV_EEEEENS4_13SM90_TMA_LOADENS4_14ComposedLayoutINS4_7SwizzleILi3ELi4ELi3EEENS4_18smem_ptr_flag_bitsILi8EEENSR_INS5_IJNSA_ILi8EEESG_EEENS5_IJSG_SB_EEEEEEEvNS4_8identityESY_S18_vS19_EENS_8epilogue10collective18CollectiveEpilogueINS1B_23Sm100TmaWarpSpecializedILi4ELi2ELi32ELb0ELb0EEEJSH_NS5_IJNSR_ISE_SB_EES1G_EEEaSI_aSI_NS1B_6fusion15FusionCallbacksIS1F_NS1I_17LinearCombinationIaiaiLNS_15FloatRoundStyleE2EEESH_S1H_JEEENS4_5SM1004TMEM4LOAD26SM100_TMEM_LOAD_16dp32b32xESY_NSZ_INS10_ILi2ELi4ELi3EEES13_NSR_INS5_IJS14_SE_EEENS5_IJSE_SB_EEEEEEENS4_39AutoVectorizingCopyWithAssumedAlignmentILi128EEENS4_14SM90_TMA_STOREES1W_S1Y_S1Y_EEEvvEEEEvNT_6ParamsE,@function
        .size           _ZN7cutlass13device_kernelINS_4gemm6kernel13GemmUniversalIN4cute5tupleIJiiiiEEENS1_10collective13CollectiveMmaINS1_35MainloopSm100TmaUmmaWarpSpecializedILi5ELi2ELi4ENS5_IJNS4_1CILi1EEESB_SB_EEEEENS5_IJNSA_ILi64EEENSA_ILi256EEENSA_ILi128EEEEEEaNS5_IJlSB_lEEEaSI_NS4_8TiledMMAINS4_8MMA_AtomIJNS4_15SM100_MMA_S8_SSIaaiLi64ELi256ELNS4_4UMMA5MajorE0ELSN_0ELNSM_8SaturateE0EEEEEENS4_6LayoutISC_NS5_IJNSA_ILi0EEESS_SS_EEEEENS5_IJNS4_10UnderscoreESV_SV_EEEEENS4_13SM90_TMA_LOADENS4_14ComposedLayoutINS4_7SwizzleILi3ELi4ELi3EEENS4_18smem_ptr_flag_bitsILi8EEENSR_INS5_IJNSA_ILi8EEESG_EEENS5_IJSG_SB_EEEEEEEvNS4_8identityESY_S18_vS19_EENS_8epilogue10collective18CollectiveEpilogueINS1B_23Sm100TmaWarpSpecializedILi4ELi2ELi32ELb0ELb0EEEJSH_NS5_IJNSR_ISE_SB_EES1G_EEEaSI_aSI_NS1B_6fusion15FusionCallbacksIS1F_NS1I_17LinearCombinationIaiaiLNS_15FloatRoundStyleE2EEESH_S1H_JEEENS4_5SM1004TMEM4LOAD26SM100_TMEM_LOAD_16dp32b32xESY_NSZ_INS10_ILi2ELi4ELi3EEES13_NSR_INS5_IJS14_SE_EEENS5_IJSE_SB_EEEEEEENS4_39AutoVectorizingCopyWithAssumedAlignmentILi128EEENS4_14SM90_TMA_STOREES1W_S1Y_S1Y_EEEvvEEEEvNT_6ParamsE,(.L_x_173 - _ZN7cutlass13device_kernelINS_4gemm6kernel13GemmUniversalIN4cute5tupleIJiiiiEEENS1_10collective13CollectiveMmaINS1_35MainloopSm100TmaUmmaWarpSpecializedILi5ELi2ELi4ENS5_IJNS4_1CILi1EEESB_SB_EEEEENS5_IJNSA_ILi64EEENSA_ILi256EEENSA_ILi128EEEEEEaNS5_IJlSB_lEEEaSI_NS4_8TiledMMAINS4_8MMA_AtomIJNS4_15SM100_MMA_S8_SSIaaiLi64ELi256ELNS4_4UMMA5MajorE0ELSN_0ELNSM_8SaturateE0EEEEEENS4_6LayoutISC_NS5_IJNSA_ILi0EEESS_SS_EEEEENS5_IJNS4_10UnderscoreESV_SV_EEEEENS4_13SM90_TMA_LOADENS4_14ComposedLayoutINS4_7SwizzleILi3ELi4ELi3EEENS4_18smem_ptr_flag_bitsILi8EEENSR_INS5_IJNSA_ILi8EEESG_EEENS5_IJSG_SB_EEEEEEEvNS4_8identityESY_S18_vS19_EENS_8epilogue10collective18CollectiveEpilogueINS1B_23Sm100TmaWarpSpecializedILi4ELi2ELi32ELb0ELb0EEEJSH_NS5_IJNSR_ISE_SB_EES1G_EEEaSI_aSI_NS1B_6fusion15FusionCallbacksIS1F_NS1I_17LinearCombinationIaiaiLNS_15FloatRoundStyleE2EEESH_S1H_JEEENS4_5SM1004TMEM4LOAD26SM100_TMEM_LOAD_16dp32b32xESY_NSZ_INS10_ILi2ELi4ELi3EEES13_NSR_INS5_IJS14_SE_EEENS5_IJSE_SB_EEEEEEENS4_39AutoVectorizingCopyWithAssumedAlignmentILi128EEENS4_14SM90_TMA_STOREES1W_S1Y_S1Y_EEEvvEEEEvNT_6ParamsE)
        .other          _ZN7cutlass13device_kernelINS_4gemm6kernel13GemmUniversalIN4cute5tupleIJiiiiEEENS1_10collective13CollectiveMmaINS1_35MainloopSm100TmaUmmaWarpSpecializedILi5ELi2ELi4ENS5_IJNS4_1CILi1EEESB_SB_EEEEENS5_IJNSA_ILi64EEENSA_ILi256EEENSA_ILi128EEEEEEaNS5_IJlSB_lEEEaSI_NS4_8TiledMMAINS4_8MMA_AtomIJNS4_15SM100_MMA_S8_SSIaaiLi64ELi256ELNS4_4UMMA5MajorE0ELSN_0ELNSM_8SaturateE0EEEEEENS4_6LayoutISC_NS5_IJNSA_ILi0EEESS_SS_EEEEENS5_IJNS4_10UnderscoreESV_SV_EEEEENS4_13SM90_TMA_LOADENS4_14ComposedLayoutINS4_7SwizzleILi3ELi4ELi3EEENS4_18smem_ptr_flag_bitsILi8EEENSR_INS5_IJNSA_ILi8EEESG_EEENS5_IJSG_SB_EEEEEEEvNS4_8identityESY_S18_vS19_EENS_8epilogue10collective18CollectiveEpilogueINS1B_23Sm100TmaWarpSpecializedILi4ELi2ELi32ELb0ELb0EEEJSH_NS5_IJNSR_ISE_SB_EES1G_EEEaSI_aSI_NS1B_6fusion15FusionCallbacksIS1F_NS1I_17LinearCombinationIaiaiLNS_15FloatRoundStyleE2EEESH_S1H_JEEENS4_5SM1004TMEM4LOAD26SM100_TMEM_LOAD_16dp32b32xESY_NSZ_INS10_ILi2ELi4ELi3EEES13_NSR_INS5_IJS14_SE_EEENS5_IJSE_SB_EEEEEEENS4_39AutoVectorizingCopyWithAssumedAlignmentILi128EEENS4_14SM90_TMA_STOREES1W_S1Y_S1Y_EEEvvEEEEvNT_6ParamsE,@"STO_CUDA_ENTRY STV_DEFAULT"
_ZN7cutlass13device_kernelINS_4gemm6kernel13GemmUniversalIN4cute5tupleIJiiiiEEENS1_10collective13CollectiveMmaINS1_35MainloopSm100TmaUmmaWarpSpecializedILi5ELi2ELi4ENS5_IJNS4_1CILi1EEESB_SB_EEEEENS5_IJNSA_ILi64EEENSA_ILi256EEENSA_ILi128EEEEEEaNS5_IJlSB_lEEEaSI_NS4_8TiledMMAINS4_8MMA_AtomIJNS4_15SM100_MMA_S8_SSIaaiLi64ELi256ELNS4_4UMMA5MajorE0ELSN_0ELNSM_8SaturateE0EEEEEENS4_6LayoutISC_NS5_IJNSA_ILi0EEESS_SS_EEEEENS5_IJNS4_10UnderscoreESV_SV_EEEEENS4_13SM90_TMA_LOADENS4_14ComposedLayoutINS4_7SwizzleILi3ELi4ELi3EEENS4_18smem_ptr_flag_bitsILi8EEENSR_INS5_IJNSA_ILi8EEESG_EEENS5_IJSG_SB_EEEEEEEvNS4_8identityESY_S18_vS19_EENS_8epilogue10collective18CollectiveEpilogueINS1B_23Sm100TmaWarpSpecializedILi4ELi2ELi32ELb0ELb0EEEJSH_NS5_IJNSR_ISE_SB_EES1G_EEEaSI_aSI_NS1B_6fusion15FusionCallbacksIS1F_NS1I_17LinearCombinationIaiaiLNS_15FloatRoundStyleE2EEESH_S1H_JEEENS4_5SM1004TMEM4LOAD26SM100_TMEM_LOAD_16dp32b32xESY_NSZ_INS10_ILi2ELi4ELi3EEES13_NSR_INS5_IJS14_SE_EEENS5_IJSE_SB_EEEEEEENS4_39AutoVectorizingCopyWithAssumedAlignmentILi128EEENS4_14SM90_TMA_STOREES1W_S1Y_S1Y_EEEvvEEEEvNT_6ParamsE:
[----:B------:R-:W1:Y:S01]  /*0000*/  LDC R1, c[0x0][0x37c] ;  /* 0x0000df00ff017b82 */ /* 0x000e620000000800 */
[----:B------:R-:W2:Y:S01]  /*0010*/  S2R R103, SR_TID.X ;  /* 0x0000000000677919 */ /* 0x000ea20000002100 */
[----:B------:R-:W3:Y:S01]  /*0020*/  LDCU.64 UR4, c[0x0][0x890] ;  /* 0x00011200ff0477ac */ /* 0x000ee20008000a00 */
[----:B------:R-:W-:Y:S02]  /*0030*/  PRMT R91, RZ, 0x7610, R91 ;  /* 0x00007610ff5b7816 */ /* 0x000fe4000000005b */
[----:B------:R-:W-:Y:S01]  /*0040*/  ELECT P5, URZ, PT ;  /* 0x0000000000ff782f */ /* 0x000fe200038a0000 */
[----:B------:R-:W4:Y:S01]  /*0050*/  LDCU.64 UR46, c[0x0][0x358] ;  /* 0x00006b00ff2e77ac */ /* 0x000f220008000a00 */
[----:B---3--:R-:W-:-:S04]  /*0060*/  UISETP.NE.U32.AND UP0, UPT, UR4, URZ, UPT ;  /* 0x000000ff0400728c */ /* 0x008fc8000bf05070 */
[----:B------:R-:W-:Y:S01]  /*0070*/  UISETP.NE.AND.EX UP0, UPT, UR5, URZ, UPT, UP0 ;  /* 0x000000ff0500728c */ /* 0x000fe2000bf05300 */
[----:B--2---:R-:W-:-:S05]  /*0080*/  SHF.R.U32.HI R96, RZ, 0x5, R103 ;  /* 0x00000005ff607819 */ /* 0x004fca0000011667 */
[----:B------:R-:W2:Y:S02]  /*0090*/  SHFL.IDX PT, R0, R96, RZ, 0x1f ;  /* 0x00001fff60007589 */ /* 0x000ea400000e0000 */
[----:B--2---:R-:W-:Y:S01]  /*00a0*/  R2UR UR8, R0 ;  /* 0x00000000000872ca */ /* 0x004fe200000e0000 */
[----:B-1--4-:R-:W-:-:S14]  /*00b0*/  BRA.U UP0, `(.L_x_0) ;  /* 0x00000001002c7547 */ /* 0x012fdc000b800000 */
[----:B------:R-:W1:Y:S02]  /*00c0*/  LDCU.64 UR6, c[0x0][0x888] ;  /* 0x00011100ff0677ac */ /* 0x000e640008000a00 */
[----:B-1----:R-:W-:-:S04]  /*00d0*/  UISETP.NE.U32.AND UP0, UPT, UR6, URZ, UPT ;  /* 0x000000ff0600728c */ /* 0x002fc8000bf05070 */
[----:B------:R-:W-:-:S09]  /*00e0*/  UISETP.NE.AND.EX UP0, UPT, UR7, URZ, UPT, UP0 ;  /* 0x000000ff0700728c */ /* 0x000fd2000bf05300 */
[----:B------:R-:W-:Y:S05]  /*00f0*/  BRA.U !UP0, `(.L_x_1) ;  /* 0x0000000108107547 */ /* 0x000fea000b800000 */
[----:B------:R-:W1:Y:S02]  /*0100*/  LDC.64 R50, c[0x0][0x888] ;  /* 0x00022200ff327b82 */ /* 0x000e640000000a00 */
[----:B-1----:R1:W5:Y:S01]  /*0110*/  LDG.E R50, desc[UR46][R50.64] ;  /* 0x0000002e32327981 */ /* 0x002362000c1e1900 */
[----:B------:R-:W-:Y:S01]  /*0120*/  HFMA2 R91, -RZ, RZ, 0, 5.9604644775390625e-08 ;  /* 0x00000001ff5b7431 */ /* 0x000fe200000001ff */
[----:B------:R-:W-:Y:S05]  /*0130*/  BRA `(.L_x_0) ;  /* 0x00000000000c7947 */ /* 0x000fea0003800000 */
.L_x_1:
[----:B------:R-:W1:Y:S01]  /*0140*/  LDCU UR6, c[0x0][0x880] ;  /* 0x00011000ff0677ac */ /* 0x000e620008000800 */
[----:B------:R-:W-:Y:S01]  /*0150*/  HFMA2 R91, -RZ, RZ, 0, 5.9604644775390625e-08 ;  /* 0x00000001ff5b7431 */ /* 0x000fe200000001ff */
[----:B-1----:R-:W-:-:S07]  /*0160*/  MOV R50, UR6 ;  /* 0x0000000600327c02 */ /* 0x002fce0008000f00 */
.L_x_0:
[----:B------:R-:W2:Y:S02]  /*0170*/  LDCU.64 UR6, c[0x0][0x8b0] ;  /* 0x00011600ff0677ac */ /* 0x000ea40008000a00 */
[----:B--2---:R-:W-:-:S04]  /*0180*/  UISETP.NE.U32.AND UP0, UPT, UR6, URZ, UPT ;  /* 0x000000ff0600728c */ /* 0x004fc8000bf05070 */
[----:B------:R-:W-:-:S09]  /*0190*/  UISETP.NE.AND.EX UP0, UPT, UR7, URZ, UPT, UP0 ;  /* 0x000000ff0700728c */ /* 0x000fd2000bf05300 */
[----:B------:R-:W-:Y:S05]  /*01a0*/  BRA.U UP0, `(.L_x_2) ;  /* 0x0000000100247547 */ /* 0x000fea000b800000 */
[----:B------:R-:W2:Y:S02]  /*01b0*/  LDCU.64 UR6, c[0x0][0x8a8] ;  /* 0x00011500ff0677ac */ /* 0x000ea40008000a00 */
[----:B--2---:R-:W-:-:S04]  /*01c0*/  UISETP.NE.U32.AND UP0, UPT, UR6, URZ, UPT ;  /* 0x000000ff0600728c */ /* 0x004fc8000bf05070 */
[----:B------:R-:W-:-:S09]  /*01d0*/  UISETP.NE.AND.EX UP0, UPT, UR7, URZ, UPT, UP0 ;  /* 0x000000ff0700728c */ /* 0x000fd2000bf05300 */
[----:B------:R-:W-:Y:S05]  /*01e0*/  BRA.U !UP0, `(.L_x_3) ;  /* 0x00000001080c7547 */ /* 0x000fea000b800000 */
[----:B------:R-:W2:Y:S02]  /*01f0*/  LDC.64 R2, c[0x0][0x8a8] ;  /* 0x00022a00ff027b82 */ /* 0x000ea40000000a00 */
[----:B--2---:R2:W5:Y:S01]  /*0200*/  LDG.E R47, desc[UR46][R2.64] ;  /* 0x0000002e022f7981 */ /* 0x004562000c1e1900 */
[----:B------:R-:W-:Y:S05]  /*0210*/  BRA `(.L_x_2) ;  /* 0x0000000000087947 */ /* 0x000fea0003800000 */
.L_x_3:
[----:B------:R-:W2:Y:S02]  /*0220*/  LDCU UR6, c[0x0][0x8a0] ;  /* 0x00011400ff0677ac */ /* 0x000ea40008000800 */
[----:B--2---:R-:W-:Y:S02]  /*0230*/  MOV R47, UR6 ;  /* 0x00000006002f7c02 */ /* 0x004fe40008000f00 */
.L_x_2:
[----:B------:R-:W-:Y:S01]  /*0240*/  IMAD.U32 R0, RZ, RZ, UR8 ;  /* 0x00000008ff007e24 */ /* 0x000fe2000f8e00ff */
[----:B------:R-:W-:Y:S04]  /*0250*/  BSSY.RECONVERGENT B0, `(.L_x_4) ;  /* 0x000000c000007945 */ /* 0x000fe80003800200 */
[C---:B------:R-:W-:Y:S02]  /*0260*/  ISETP.NE.OR P1, PT, R0.reuse, 0x1, !P5 ;  /* 0x000000010000780c */ /* 0x040fe40006f25670 */
[----:B------:R-:W-:-:S11]  /*0270*/  ISETP.NE.OR P0, PT, R0, 0x3, !P5 ;  /* 0x000000030000780c */ /* 0x000fd60006f05670 */
[----:B------:R-:W-:Y:S05]  /*0280*/  @P1 BRA `(.L_x_5) ;  /* 0x0000000000201947 */ /* 0x000fea0003800000 */
[----:B------:R-:W3:Y:S02]  /*0290*/  LDCU.64 UR6, c[0x0][0x348] ;  /* 0x00006900ff0677ac */ /* 0x000ee40008000a00 */
[----:B---3--:R-:W-:Y:S02]  /*02a0*/  UIADD3 UR10, UP1, UPT, UR6, 0x80, URZ ;  /* 0x00000080060a7890 */ /* 0x008fe4000ff3e0ff */
[----:B------:R-:W-:Y:S02]  /*02b0*/  UIADD3 UR6, UP0, UPT, UR6, 0x180, URZ ;  /* 0x0000018006067890 */ /* 0x000fe4000ff1e0ff */
[----:B------:R-:W-:Y:S02]  /*02c0*/  UIADD3.X UR11, UPT, UPT, URZ, UR7, URZ, UP1, !UPT ;  /* 0x00000007ff0b7290 */ /* 0x000fe40008ffe4ff */
[----:B------:R-:W-:-:S07]  /*02d0*/  UIADD3.X UR7, UPT, UPT, URZ, UR7, URZ, UP0, !UPT ;  /* 0x00000007ff077290 */ /* 0x000fce00087fe4ff */
[----:B------:R3:W-:Y:S02]  /*02e0*/  UTMACCTL.PF [UR10] ;  /* 0x000000000a0079b9 */ /* 0x0007e40008040000 */
[----:B------:R3:W-:Y:S02]  /*02f0*/  UTMACCTL.PF [UR6] ;  /* 0x00000000060079b9 */ /* 0x0007e40008040000 */
[----:B---3--:R-:W-:Y:S01]  /*0300*/  NOP ;  /* 0x0000000000007918 */ /* 0x008fe20000000000 */
.L_x_5:
[----:B------:R-:W-:Y:S05]  /*0310*/  BSYNC.RECONVERGENT B0 ;  /* 0x0000000000007941 */ /* 0x000fea0003800200 */
.L_x_4:
[----:B------:R-:W-:Y:S04]  /*0320*/  BSSY.RECONVERGENT B0, `(.L_x_6) ;  /* 0x000000a000007945 */ /* 0x000fe80003800200 */
        /* <DEDUP_REMOVED lines=9> */
.L_x_7:
[----:B------:R-:W-:Y:S05]  /*03c0*/  BSYNC.RECONVERGENT B0 ;  /* 0x0000000000007941 */ /* 0x000fea0003800200 */
.L_x_6:
[----:B------:R-:W3:Y:S01]  /*03d0*/  LDCU.64 UR6, c[0x0][0x888] ;  /* 0x00011100ff0677ac */ /* 0x000ee20008000a00 */
[----:B------:R-:W-:Y:S02]  /*03e0*/  UISETP.EQ.U32.AND UP1, UPT, UR4, URZ, UPT ;  /* 0x000000ff0400728c */ /* 0x000fe4000bf22070 */
[----:B------:R-:W-:Y:S02]  /*03f0*/  UPLOP3.LUT UP2, UPT, UPT, UPT, UPT, 0x80, 0x8 ;  /* 0x000000000008789c */ /* 0x000fe40003f4f070 */
[----:B---3--:R-:W-:-:S04]  /*0400*/  UISETP.NE.U32.AND UP0, UPT, UR6, URZ, UPT ;  /* 0x000000ff0600728c */ /* 0x008fc8000bf05070 */
[----:B------:R-:W-:-:S04]  /*0410*/  UISETP.NE.AND.EX UP0, UPT, UR7, URZ, UPT, UP0 ;  /* 0x000000ff0700728c */ /* 0x000fc8000bf05300 */
[----:B------:R-:W-:-:S04]  /*0420*/  UISETP.EQ.OR.EX UP3, UPT, UR5, URZ, !UP0, UP1 ;  /* 0x000000ff0500728c */ /* 0x000fc8000c762710 */
[----:B------:R-:W-:-:S05]  /*0430*/  UP2UR UR50, UPR, URZ, 0x8 ;  /* 0x00000008ff327883 */ /* 0x000fca0008000000 */
[----:B------:R-:W-:Y:S07]  /*0440*/  BRA.U !UP3, `(.L_x_8) ;  /* 0x000000010b207547 */ /* 0x000fee000b800000 */
[----:B-----5:R-:W-:Y:S01]  /*0450*/  R2UR UR6, R50 ;  /* 0x00000000320672ca */ /* 0x020fe200000e0000 */
[----:B------:R-:W-:Y:S02]  /*0460*/  UISETP.NE.U32.AND UP2, UPT, UR4, URZ, UPT ;  /* 0x000000ff0400728c */ /* 0x000fe4000bf45070 */
[----:B------:R-:W-:Y:S02]  /*0470*/  USEL UR4, URZ, 0xffffffff, UP0 ;  /* 0xffffffffff047887 */ /* 0x000fe40008000000 */
[----:B------:R-:W-:-:S08]  /*0480*/  UISETP.NE.AND.EX UP2, UPT, UR5, URZ, UPT, UP2 ;  /* 0x000000ff0500728c */ /* 0x000fd0000bf45320 */
[----:B------:R-:W-:-:S04]  /*0490*/  UISETP.NE.AND UP1, UPT, UR6, URZ, UPT ;  /* 0x000000ff0600728c */ /* 0x000fc8000bf25270 */
[----:B------:R-:W-:-:S04]  /*04a0*/  @!UP2 USEL UR4, URZ, 0xffffffff, UP1 ;  /* 0xffffffffff04a887 */ /* 0x000fc80008800000 */
[----:B------:R-:W-:-:S04]  /*04b0*/  ULOP3.LUT UR4, UR4, 0x1, URZ, 0xc0, !UPT ;  /* 0x0000000104047892 */ /* 0x000fc8000f8ec0ff */
[----:B------:R-:W-:-:S11]  /*04c0*/  UISETP.NE.U32.AND UP2, UPT, UR4, 0x1, UPT ;  /* 0x000000010400788c */ /* 0x000fd6000bf45070 */
.L_x_8:
[----:B--2---:R-:W2:Y:S01]  /*04d0*/  SHFL.IDX PT, R2, R96, RZ, 0x1f ;  /* 0x00001fff60027589 */ /* 0x004ea200000e0000 */
[----:B------:R-:W-:-:S04]  /*04e0*/  UISETP.NE.AND UP1, UPT, UR8, 0x2, UPT ;  /* 0x000000020800788c */ /* 0x000fc8000bf25270 */
[----:B------:R-:W-:Y:S01]  /*04f0*/  USEL UR6, URZ, 0x1, UP1 ;  /* 0x00000001ff067887 */ /* 0x000fe20008800000 */
[----:B--2---:R-:W-:-:S13]  /*0500*/  ISETP.NE.AND P0, PT, R2, RZ, PT ;  /* 0x000000ff0200720c */ /* 0x004fda0003f05270 */
[----:B------:R-:W-:Y:S05]  /*0510*/  @P0 BRA `(.L_x_9) ;  /* 0x0000000000500947 */ /* 0x000fea0003800000 */
[----:B------:R-:W2:Y:S01]  /*0520*/  S2UR UR5, SR_CgaCtaId ;  /* 0x00000000000579c3 */ /* 0x000ea20000008800 */
[----:B------:R-:W-:Y:S01]  /*0530*/  UMOV UR7, 0x400 ;  /* 0x0000040000077882 */ /* 0x000fe20000000000 */
[----:B------:R-:W-:Y:S01]  /*0540*/  UMOV UR4, 0x1 ;  /* 0x0000000100047882 */ /* 0x000fe20000000000 */
[----:B------:R-:W-:Y:S01]  /*0550*/  ELECT P0, URZ, PT ;  /* 0x0000000000ff782f */ /* 0x000fe20003800000 */
[----:B------:R-:W-:-:S04]  /*0560*/  UIADD3 UR10, UPT, UPT, -UR4, 0x100000, URZ ;  /* 0x00100000040a7890 */ /* 0x000fc8000fffe1ff */
[----:B------:R-:W-:Y:S02]  /*0570*/  USHF.L.U32 UR11, UR10, 0xb, URZ ;  /* 0x0000000b0a0b7899 */ /* 0x000fe400080006ff */
[----:B------:R-:W-:Y:S02]  /*0580*/  USHF.L.U32 UR10, UR10, 0x1, URZ ;  /* 0x000000010a0a7899 */ /* 0x000fe400080006ff */
[----:B--2---:R-:W-:Y:S01]  /*0590*/  ULEA UR5, UR5, UR7, 0x18 ;  /* 0x0000000705057291 */ /* 0x004fe2000f8ec0ff */
[----:B------:R-:W2:Y:S11]  /*05a0*/  FENCE.VIEW.ASYNC.S ;  /* 0x00000000000073c6 */ /* 0x000eb60000000000 */
[----:B--2---:R2:W3:Y:S01]  /*05b0*/  SYNCS.EXCH.64 URZ, [UR5], UR10 ;  /* 0x0000000a05ff75b2 */ /* 0x0044e20008000100 */
[----:B------:R2:W4:Y:S01]  /*05c0*/  SYNCS.EXCH.64 URZ, [UR5+0x28], UR10 ;  /* 0x0000280a05ff75b2 */ /* 0x0005220008000100 */
[----:B------:R2:W1:Y:S01]  /*05d0*/  SYNCS.EXCH.64 URZ, [UR5+0x8], UR10 ;  /* 0x0000080a05ff75b2 */ /* 0x0004620008000100 */
[----:B------:R2:W1:Y:S01]  /*05e0*/  SYNCS.EXCH.64 URZ, [UR5+0x30], UR10 ;  /* 0x0000300a05ff75b2 */ /* 0x0004620008000100 */
[----:B------:R2:W1:Y:S01]  /*05f0*/  SYNCS.EXCH.64 URZ, [UR5+0x10], UR10 ;  /* 0x0000100a05ff75b2 */ /* 0x0004620008000100 */
[----:B------:R2:W1:Y:S01]  /*0600*/  SYNCS.EXCH.64 URZ, [UR5+0x38], UR10 ;  /* 0x0000380a05ff75b2 */ /* 0x0004620008000100 */
[----:B------:R2:W1:Y:S01]  /*0610*/  SYNCS.EXCH.64 URZ, [UR5+0x18], UR10 ;  /* 0x0000180a05ff75b2 */ /* 0x0004620008000100 */
[----:B------:R2:W1:Y:S01]  /*0620*/  SYNCS.EXCH.64 URZ, [UR5+0x40], UR10 ;  /* 0x0000400a05ff75b2 */ /* 0x0004620008000100 */
[----:B------:R2:W1:Y:S01]  /*0630*/  SYNCS.EXCH.64 URZ, [UR5+0x20], UR10 ;  /* 0x0000200a05ff75b2 */ /* 0x0004620008000100 */
[----:B------:R2:W1:Y:S01]  /*0640*/  SYNCS.EXCH.64 URZ, [UR5+0x48], UR10 ;  /* 0x0000480a05ff75b2 */ /* 0x0004620008000100 */
[----:B------:R-:W-:Y:S01]  /*0650*/  NOP ;  /* 0x0000000000007918 */ /* 0x000fe20000000000 */
.L_x_9:
[----:B------:R-:W2:Y:S01]  /*0660*/  SHFL.IDX PT, R2, R96, RZ, 0x1f ;  /* 0x00001fff60027589 */ /* 0x000ea200000e0000 */
[----:B------:R-:W-:Y:S01]  /*0670*/  NOP ;  /* 0x0000000000007918 */ /* 0x000fe20000000000 */
[----:B--2---:R-:W-:-:S13]  /*0680*/  ISETP.NE.AND P0, PT, R2, 0x1, PT ;  /* 0x000000010200780c */ /* 0x004fda0003f05270 */
[----:B------:R-:W-:Y:S05]  /*0690*/  @P0 BRA `(.L_x_10) ;  /* 0x0000000000580947 */ /* 0x000fea0003800000 */
[----:B------:R-:W2:Y:S01]  /*06a0*/  S2UR UR7, SR_CgaCtaId ;  /* 0x00000000000779c3 */ /* 0x000ea20000008800 */
[----:B------:R-:W-:Y:S01]  /*06b0*/  UMOV UR9, 0x400 ;  /* 0x0000040000097882 */ /* 0x000fe20000000000 */
[----:B------:R-:W-:Y:S01]  /*06c0*/  UMOV UR5, 0x20 ;  /* 0x0000002000057882 */ /* 0x000fe20000000000 */
[----:B------:R-:W-:Y:S01]  /*06d0*/  UMOV UR4, 0x80 ;  /* 0x0000008000047882 */ /* 0x000fe20000000000 */
[----:B------:R-:W-:-:S04]  /*06e0*/  UIADD3 UR10, UPT, UPT, -UR5, 0x100000, URZ ;  /* 0x00100000050a7890 */ /* 0x000fc8000fffe1ff */
[----:B------:R-:W-:Y:S02]  /*06f0*/  USHF.L.U32 UR11, UR10, 0xb, URZ ;  /* 0x0000000b0a0b7899 */ /* 0x000fe400080006ff */
[----:B------:R-:W-:Y:S02]  /*0700*/  USHF.L.U32 UR10, UR10, 0x1, URZ ;  /* 0x000000010a0a7899 */ /* 0x000fe400080006ff */
[----:B------:R-:W-:-:S04]  /*0710*/  UIADD3 UR4, UPT, UPT, -UR4, 0x100000, URZ ;  /* 0x0010000004047890 */ /* 0x000fc8000fffe1ff */
[----:B------:R-:W-:Y:S02]  /*0720*/  USHF.L.U32 UR5, UR4, 0xb, URZ ;  /* 0x0000000b04057899 */ /* 0x000fe400080006ff */
[----:B------:R-:W-:Y:S01]  /*0730*/  USHF.L.U32 UR4, UR4, 0x1, URZ ;  /* 0x0000000104047899 */ /* 0x000fe200080006ff */
[----:B------:R-:W-:Y:S01]  /*0740*/  ELECT P0, URZ, PT ;  /* 0x0000000000ff782f */ /* 0x000fe20003800000 */
[----:B--2---:R-:W-:Y:S01]  /*0750*/  ULEA UR7, UR7, UR9, 0x18 ;  /* 0x0000000907077291 */ /* 0x004fe2000f8ec0ff */
[----:B------:R-:W2:Y:S11]  /*0760*/  FENCE.VIEW.ASYNC.S ;  /* 0x00000000000073c6 */ /* 0x000eb60000000000 */
[----:B--2---:R2:W1:Y:S01]  /*0770*/  SYNCS.EXCH.64 URZ, [UR7+0x50], UR10 ;  /* 0x0000500a07ff75b2 */ /* 0x0044620008000100 */
        /* <DEDUP_REMOVED lines=8> */
.L_x_10:
[----:B------:R-:W3:Y:S01]  /*0800*/  SHFL.IDX PT, R2, R96, RZ, 0x1f ;  /* 0x00001fff60027589 */ /* 0x000ee200000e0000 */
[----:B------:R-:W-:Y:S01]  /*0810*/  NOP ;  /* 0x0000000000007918 */ /* 0x000fe20000000000 */
[----:B---3--:R-:W-:-:S13]  /*0820*/  ISETP.NE.AND P0, PT, R2, 0x3, PT ;  /* 0x000000030200780c */ /* 0x008fda0003f05270 */
[----:B------:R-:W-:Y:S05]  /*0830*/  @P0 BRA `(.L_x_11) ;  /* 0x0000000000300947 */ /* 0x000fea0003800000 */
[----:B--2---:R-:W2:Y:S01]  /*0840*/  S2UR UR5, SR_CgaCtaId ;  /* 0x00000000000579c3 */ /* 0x004ea20000008800 */
        /* <DEDUP_REMOVED lines=8> */
[----:B--2---:R3:W2:Y:S01]  /*08d0*/  SYNCS.EXCH.64 URZ, [UR5+0x90], UR10 ;  /* 0x0000900a05ff75b2 */ /* 0x0046a20008000100 */
[----:B------:R3:W1:Y:S02]  /*08e0*/  SYNCS.EXCH.64 URZ, [UR5+0x98], UR10 ;  /* 0x0000980a05ff75b2 */ /* 0x0006640008000100 */
[----:B---3--:R-:W-:Y:S01]  /*08f0*/  NOP ;  /* 0x0000000000007918 */ /* 0x008fe20000000000 */
.L_x_11:
[----:B------:R-:W3:Y:S01]  /*0900*/  SHFL.IDX PT, R2, R96, RZ, 0x1f ;  /* 0x00001fff60027589 */ /* 0x000ee200000e0000 */
[----:B------:R-:W-:Y:S01]  /*0910*/  NOP ;  /* 0x0000000000007918 */ /* 0x000fe20000000000 */
[----:B---3--:R-:W-:-:S13]  /*0920*/  ISETP.NE.AND P0, PT, R2, 0x4, PT ;  /* 0x000000040200780c */ /* 0x008fda0003f05270 */
[----:B------:R-:W-:Y:S05]  /*0930*/  @P0 BRA `(.L_x_12) ;  /* 0x00000000004c0947 */ /* 0x000fea0003800000 */
[----:B--2---:R-:W2:Y:S01]  /*0940*/  S2UR UR5, SR_CgaCtaId ;  /* 0x00000000000579c3 */ /* 0x004ea20000008800 */
[----:B------:R-:W-:Y:S01]  /*0950*/  UMOV UR9, 0x100 ;  /* 0x0000010000097882 */ /* 0x000fe20000000000 */
[----:B------:R-:W-:Y:S01]  /*0960*/  UMOV UR7, 0x400 ;  /* 0x0000040000077882 */ /* 0x000fe20000000000 */
[----:B------:R-:W-:Y:S01]  /*0970*/  USEL UR9, UR9, 0xe0, UP2 ;  /* 0x000000e009097887 */ /* 0x000fe20009000000 */
[----:B------:R-:W-:Y:S01]  /*0980*/  UMOV UR4, 0x1 ;  /* 0x0000000100047882 */ /* 0x000fe20000000000 */
[----:B------:R-:W-:Y:S01]  /*0990*/  ELECT P0, URZ, PT ;  /* 0x0000000000ff782f */ /* 0x000fe20003800000 */
[----:B------:R-:W-:-:S04]  /*09a0*/  UIADD3 UR10, UPT, UPT, -UR4, 0x100000, URZ ;  /* 0x00100000040a7890 */ /* 0x000fc8000fffe1ff */
[----:B------:R-:W-:Y:S02]  /*09b0*/  USHF.L.U32 UR11, UR10, 0xb, URZ ;  /* 0x0000000b0a0b7899 */ /* 0x000fe400080006ff */
[----:B------:R-:W-:Y:S02]  /*09c0*/  USHF.L.U32 UR10, UR10, 0x1, URZ ;  /* 0x000000010a0a7899 */ /* 0x000fe400080006ff */
[----:B------:R-:W-:-:S04]  /*09d0*/  UIADD3 UR12, UPT, UPT, -UR9, 0x100000, URZ ;  /* 0x00100000090c7890 */ /* 0x000fc8000fffe1ff */
[----:B------:R-:W-:Y:S02]  /*09e0*/  USHF.L.U32 UR13, UR12, 0xb, URZ ;  /* 0x0000000b0c0d7899 */ /* 0x000fe400080006ff */
[----:B------:R-:W-:Y:S02]  /*09f0*/  USHF.L.U32 UR12, UR12, 0x1, URZ ;  /* 0x000000010c0c7899 */ /* 0x000fe400080006ff */
[----:B--2---:R-:W-:Y:S01]  /*0a00*/  ULEA UR5, UR5, UR7, 0x18 ;  /* 0x0000000705057291 */ /* 0x004fe2000f8ec0ff */
[----:B------:R-:W2:Y:S11]  /*0a10*/  FENCE.VIEW.ASYNC.S ;  /* 0x00000000000073c6 */ /* 0x000eb60000000000 */
[----:B--2---:R3:W2:Y:S01]  /*0a20*/  SYNCS.EXCH.64 URZ, [UR5+0xa0], UR10 ;  /* 0x0000a00a05ff75b2 */ /* 0x0046a20008000100 */
[----:B------:R3:W1:Y:S01]  /*0a30*/  SYNCS.EXCH.64 URZ, [UR5+0xb0], UR12 ;  /* 0x0000b00c05ff75b2 */ /* 0x0006620008000100 */
[----:B------:R3:W1:Y:S01]  /*0a40*/  SYNCS.EXCH.64 URZ, [UR5+0xa8], UR10 ;  /* 0x0000a80a05ff75b2 */ /* 0x0006620008000100 */
[----:B------:R3:W1:Y:S02]  /*0a50*/  SYNCS.EXCH.64 URZ, [UR5+0xb8], UR12 ;  /* 0x0000b80c05ff75b2 */ /* 0x0006640008000100 */
[----:B---3--:R-:W-:Y:S01]  /*0a60*/  NOP ;  /* 0x0000000000007918 */ /* 0x008fe20000000000 */
.L_x_12:
[----:B------:R-:W3:Y:S01]  /*0a70*/  SHFL.IDX PT, R2, R96, RZ, 0x1f ;  /* 0x00001fff60027589 */ /* 0x000ee200000e0000 */
[----:B------:R-:W-:Y:S01]  /*0a80*/  NOP ;  /* 0x0000000000007918 */ /* 0x000fe20000000000 */
[----:B---3--:R-:W-:-:S13]  /*0a90*/  ISETP.NE.AND P0, PT, R2, 0x5, PT ;  /* 0x000000050200780c */ /* 0x008fda0003f05270 */
[----:B------:R-:W-:Y:S05]  /*0aa0*/  @P0 BRA `(.L_x_13) ;  /* 0x0000000000580947 */ /* 0x000fea0003800000 */
[----:B--2---:R-:W2:Y:S01]  /*0ab0*/  S2UR UR7, SR_CgaCtaId ;  /* 0x00000000000779c3 */ /* 0x004ea20000008800 */
        /* <DEDUP_REMOVED lines=12> */
[----:B--2---:R3:W2:Y:S01]  /*0b80*/  SYNCS.EXCH.64 URZ, [UR7+0xc0], UR10 ;  /* 0x0000c00a07ff75b2 */ /* 0x0046a20008000100 */
[----:B------:R3:W1:Y:S01]  /*0b90*/  SYNCS.EXCH.64 URZ, [UR7+0xe0], UR4 ;  /* 0x0000e00407ff75b2 */ /* 0x0006620008000100 */
[----:B------:R3:W1:Y:S01]  /*0ba0*/  SYNCS.EXCH.64 URZ, [UR7+0xc8], UR10 ;  /* 0x0000c80a07ff75b2 */ /* 0x0006620008000100 */
[----:B------:R3:W1:Y:S01]  /*0bb0*/  SYNCS.EXCH.64 URZ, [UR7+0xe8], UR4 ;  /* 0x0000e80407ff75b2 */ /* 0x0006620008000100 */
[----:B------:R3:W1:Y:S01]  /*0bc0*/  SYNCS.EXCH.64 URZ, [UR7+0xd0], UR10 ;  /* 0x0000d00a07ff75b2 */ /* 0x0006620008000100 */
[----:B------:R3:W1:Y:S01]  /*0bd0*/  SYNCS.EXCH.64 URZ, [UR7+0xf0], UR4 ;  /* 0x0000f00407ff75b2 */ /* 0x0006620008000100 */
[----:B------:R3:W1:Y:S01]  /*0be0*/  SYNCS.EXCH.64 URZ, [UR7+0xd8], UR10 ;  /* 0x0000d80a07ff75b2 */ /* 0x0006620008000100 */
[----:B------:R3:W1:Y:S02]  /*0bf0*/  SYNCS.EXCH.64 URZ, [UR7+0xf8], UR4 ;  /* 0x0000f80407ff75b2 */ /* 0x0006640008000100 */
[----:B---3--:R-:W-:Y:S01]  /*0c00*/  NOP ;  /* 0x0000000000007918 */ /* 0x008fe20000000000 */
.L_x_13:
        /* <DEDUP_REMOVED lines=18> */
.L_x_14:
[----:B--2---:R-:W2:Y:S01]  /*0d30*/  S2UR UR5, SR_CTAID.X ;  /* 0x00000000000579c3 */ /* 0x004ea20000002500 */
[----:B------:R-:W-:-:S05]  /*0d40*/  CS2R.32 R90, SR_CgaSize ;  /* 0x00000000005a7805 */ /* 0x000fca0000008a00 */
[----:B------:R-:W-:-:S05]  /*0d50*/  IMAD R90, R90, -0xa0, RZ ;  /* 0xffffff605a5a7824 */ /* 0x000fca00078e02ff */
[----:B------:R-:W-:-:S14]  /*0d60*/  R2UR UR9, R90 ;  /* 0x000000005a0972ca */ /* 0x000fdc00000e0000 */
[----:B------:R-:W3:Y:S01]  /*0d70*/  LDCU UR9, c[0x0][UR9+0x2b0] ;  /* 0x00005600090977ac */ /* 0x000ee20008000800 */
[----:B------:R-:W-:Y:S01]  /*0d80*/  NOP ;  /* 0x0000000000007918 */ /* 0x000fe20000000000 */
[----:B------:R-:W-:-:S05]  /*0d90*/  CS2R.32 R90, SR_CgaSize ;  /* 0x00000000005a7805 */ /* 0x000fca0000008a00 */
[----:B------:R-:W-:-:S05]  /*0da0*/  IMAD R90, R90, -0xa0, RZ ;  /* 0xffffff605a5a7824 */ /* 0x000fca00078e02ff */
[----:B------:R-:W-:-:S14]  /*0db0*/  R2UR UR7, R90 ;  /* 0x000000005a0772ca */ /* 0x000fdc00000e0000 */
[----:B------:R-:W4:Y:S01]  /*0dc0*/  LDCU UR7, c[0x0][UR7+0x2b4] ;  /* 0x00005680070777ac */ /* 0x000f220008000800 */
[----:B------:R-:W1:Y:S08]  /*0dd0*/  S2UR UR4, SR_CTAID.Y ;  /* 0x00000000000479c3 */ /* 0x000e700000002600 */
[----:B------:R-:W4:Y:S01]  /*0de0*/  LDC R9, c[0x0][0xb24] ;  /* 0x0002c900ff097b82 */ /* 0x000f220000000800 */
[----:B--2---:R-:W-:-:S02]  /*0df0*/  I2FP.F32.U32 R5, UR5 ;  /* 0x0000000500057c45 */ /* 0x004fc40008201000 */
[----:B------:R-:W-:-:S05]  /*0e00*/  CS2R.32 R3, SR_CgaSize ;  /* 0x0000000000037805 */ /* 0x000fca0000008a00 */
[----:B------:R-:W-:-:S06]  /*0e10*/  IMAD R3, R3, -0xa0, RZ ;  /* 0xffffff6003037824 */ /* 0x000fcc00078e02ff */
[----:B------:R-:W2:Y:S01]  /*0e20*/  LDC R3, c[0x0][R3+0x2a0] ;  /* 0x0000a80003037b82 */ /* 0x000ea20000000800 */
[----:B------:R-:W-:Y:S01]  /*0e30*/  MOV R21, UR5 ;  /* 0x0000000500157c02 */ /* 0x000fe20008000f00 */
[----:B---3--:R-:W-:Y:S01]  /*0e40*/  FMUL R5, R5, UR9 ;  /* 0x0000000905057c20 */ /* 0x008fe20008400000 */
[----:B-1----:R-:W-:Y:S02]  /*0e50*/  I2FP.F32.U32 R4, UR4 ;  /* 0x0000000400047c45 */ /* 0x002fe40008201000 */
[----:B------:R-:W-:-:S05]  /*0e60*/  CS2R.32 R2, SR_CgaSize ;  /* 0x0000000000027805 */ /* 0x000fca0000008a00 */
[----:B------:R-:W-:-:S06]  /*0e70*/  IMAD R2, R2, -0xa0, RZ ;  /* 0xffffff6002027824 */ /* 0x000fcc00078e02ff */
[----:B------:R-:W1:Y:S01]  /*0e80*/  LDC R2, c[0x0][R2+0x2a4] ;  /* 0x0000a90002027b82 */ /* 0x000e620000000800 */
[----:B------:R-:W3:Y:S01]  /*0e90*/  F2I.U32.TRUNC.NTZ R90, R5 ;  /* 0x00000005005a7305 */ /* 0x000ee2000020f000 */
[----:B------:R-:W-:Y:S01]  /*0ea0*/  MOV R20, UR4 ;  /* 0x0000000400147c02 */ /* 0x000fe20008000f00 */
[----:B----4-:R-:W-:-:S05]  /*0eb0*/  FMUL R4, R4, UR7 ;  /* 0x0000000704047c20 */ /* 0x010fca0008400000 */
[----:B------:R-:W-:Y:S01]  /*0ec0*/  BAR.SYNC.DEFER_BLOCKING 0x0 ;  /* 0x0000000000007b1d */ /* 0x000fe20000010000 */
[----:B------:R-:W-:-:S05]  /*0ed0*/  ISETP.GE.AND P0, PT, R9, 0x1, PT ;  /* 0x000000010900780c */ /* 0x000fca0003f06270 */
[----:B------:R-:W4:Y:S02]  /*0ee0*/  F2I.U32.TRUNC.NTZ R83, R4 ;  /* 0x0000000400537305 */ /* 0x000f24000020f000 */
[----:B------:R-:W1:Y:S01]  /*0ef0*/  S2UR UR36, SR_CTAID.Z ;  /* 0x00000000002479c3 */ /* 0x000e620000002700 */
[----:B---3--:R-:W-:-:S05]  /*0f00*/  IADD3 R90, PT, PT, -R90, RZ, RZ ;  /* 0x000000ff5a5a7210 */ /* 0x008fca0007ffe1ff */
[----:B--2---:R-:W-:Y:S01]  /*0f10*/  IMAD R90, R3, R90, UR5 ;  /* 0x00000005035a7e24 */ /* 0x004fe2000f8e025a */
[----:B----4-:R-:W-:-:S05]  /*0f20*/  IADD3 R83, PT, PT, -R83, RZ, RZ ;  /* 0x000000ff53537210 */ /* 0x010fca0007ffe1ff */
[----:B-1----:R-:W-:Y:S01]  /*0f30*/  IMAD R83, R2, R83, UR4 ;  /* 0x0000000402537e24 */ /* 0x002fe2000f8e0253 */
[----:B------:R-:W-:Y:S06]  /*0f40*/  @!P0 BRA `(.L_x_15) ;  /* 0x0000000000b88947 */ /* 0x000fec0003800000 */
[----:B------:R-:W1:Y:S01]  /*0f50*/  LDC.64 R4, c[0x0][0xb18] ;  /* 0x0002c600ff047b82 */ /* 0x000e620000000a00 */
[----:B------:R-:W-:-:S07]  /*0f60*/  ISETP.NE.AND P0, PT, R9, 0x1, PT ;  /* 0x000000010900780c */ /* 0x000fce0003f05270 */
[----:B------:R-:W2:Y:S08]  /*0f70*/  LDC R10, c[0x0][0xb0c] ;  /* 0x0002c300ff0a7b82 */ /* 0x000eb00000000800 */
[----:B------:R-:W3:Y:S08]  /*0f80*/  LDC R11, c[0x0][0x370] ;  /* 0x0000dc00ff0b7b82 */ /* 0x000ef00000000800 */
[----:B------:R-:W4:Y:S01]  /*0f90*/  LDC R12, c[0x0][0x374] ;  /* 0x0000dd00ff0c7b82 */ /* 0x000f220000000800 */
[----:B-1----:R-:W-:-:S07]  /*0fa0*/  ISETP.NE.AND P1, PT, R4, 0x1, PT ;  /* 0x000000010400780c */ /* 0x002fce0003f25270 */
[----:B------:R-:W3:Y:S01]  /*0fb0*/  LDC.64 R6, c[0x0][0xb10] ;  /* 0x0002c400ff067b82 */ /* 0x000ee20000000a00 */
[----:B--2---:R-:W-:-:S07]  /*0fc0*/  ISETP.NE.AND P2, PT, R10, 0x1, PT ;  /* 0x000000010a00780c */ /* 0x004fce0003f45270 */
[----:B------:R-:W1:Y:S08]  /*0fd0*/  LDC R8, c[0x0][0xb20] ;  /* 0x0002c800ff087b82 */ /* 0x000e700000000800 */
[----:B------:R-:W2:Y:S01]  /*0fe0*/  LDC.64 R2, c[0x0][0xb28] ;  /* 0x0002ca00ff027b82 */ /* 0x000ea20000000a00 */
[----:B----4-:R-:W-:-:S04]  /*0ff0*/  IMAD.HI.U32 R13, R12, R5, RZ ;  /* 0x000000050c0d7227 */ /* 0x010fc800078e00ff */
[----:B------:R-:W-:-:S04]  /*1000*/  IMAD.HI.U32 R5, R20, R5, RZ ;  /* 0x0000000514057227 */ /* 0x000fc800078e00ff */
[----:B---3--:R-:W-:-:S04]  /*1010*/  IMAD.HI.U32 R14, R11, R6, RZ ;  /* 0x000000060b0e7227 */ /* 0x008fc800078e00ff */
[C---:B------:R-:W-:Y:S01]  /*1020*/  IMAD.HI.U32 R16, R21.reuse, R6, RZ ;  /* 0x0000000615107227 */ /* 0x040fe200078e00ff */
[-C--:B------:R-:W-:Y:S02]  /*1030*/  @P2 SHF.R.U32.HI R11, RZ, R7.reuse, R14 ;  /* 0x00000007ff0b2219 */ /* 0x080fe4000001160e */
[-C--:B-1----:R-:W-:Y:S02]  /*1040*/  @P1 SHF.R.U32.HI R12, RZ, R8.reuse, R13 ;  /* 0x00000008ff0c1219 */ /* 0x082fe4000001160d */
[----:B------:R-:W-:Y:S02]  /*1050*/  SHF.R.U32.HI R5, RZ, R8, R5 ;  /* 0x00000008ff057219 */ /* 0x000fe40000011605 */
[----:B------:R-:W-:Y:S02]  /*1060*/  SHF.R.U32.HI R16, RZ, R7, R16 ;  /* 0x00000007ff107219 */ /* 0x000fe40000011610 */
[----:B------:R-:W-:Y:S01]  /*1070*/  SEL R5, R20, R5, !P1 ;  /* 0x0000000514057207 */ /* 0x000fe20004800000 */
[----:B--2---:R-:W-:Y:S01]  /*1080*/  IMAD.HI.U32 R14, R12, R2, RZ ;  /* 0x000000020c0e7227 */ /* 0x004fe200078e00ff */
[----:B------:R-:W-:-:S02]  /*1090*/  SEL R7, R21, R16, !P2 ;  /* 0x0000001015077207 */ /* 0x000fc40005000000 */
[----:B------:R-:W-:Y:S01]  /*10a0*/  IADD3 R13, PT, PT, -R5, RZ, RZ ;  /* 0x000000ff050d7210 */ /* 0x000fe20007ffe1ff */
[----:B------:R-:W-:Y:S01]  /*10b0*/  IMAD.HI.U32 R6, R11, R2, RZ ;  /* 0x000000020b067227 */ /* 0x000fe200078e00ff */
[----:B------:R-:W-:-:S03]  /*10c0*/  @P0 SHF.R.U32.HI R12, RZ, R3, R14 ;  /* 0x00000003ff0c0219 */ /* 0x000fc6000001160e */
[----:B------:R-:W-:Y:S01]  /*10d0*/  IMAD R13, R4, R13, R20 ;  /* 0x0000000d040d7224 */ /* 0x000fe200078e0214 */
[----:B------:R-:W-:Y:S01]  /*10e0*/  @P0 SHF.R.U32.HI R11, RZ, R3, R6 ;  /* 0x00000003ff0b0219 */ /* 0x000fe20000011606 */
[----:B------:R-:W-:-:S04]  /*10f0*/  IMAD R12, R12, R9, RZ ;  /* 0x000000090c0c7224 */ /* 0x000fc800078e02ff */
[----:B------:R-:W-:Y:S01]  /*1100*/  IMAD R6, R11, R9, RZ ;  /* 0x000000090b067224 */ /* 0x000fe200078e02ff */
[----:B------:R-:W-:-:S04]  /*1110*/  ISETP.GE.AND P1, PT, R5, R12, PT ;  /* 0x0000000c0500720c */ /* 0x000fc80003f26270 */
[----:B------:R-:W-:Y:S01]  /*1120*/  ISETP.GE.OR P1, PT, R7, R6, P1 ;  /* 0x000000060700720c */ /* 0x000fe20000f26670 */
[----:B------:R-:W-:-:S05]  /*1130*/  IMAD.HI.U32 R6, R5, R2, RZ ;  /* 0x0000000205067227 */ /* 0x000fca00078e00ff */
[----:B------:R-:W-:-:S04]  /*1140*/  SHF.R.U32.HI R6, RZ, R3, R6 ;  /* 0x00000003ff067219 */ /* 0x000fc80000011606 */
[----:B------:R-:W-:-:S03]  /*1150*/  SEL R6, R5, R6, !P0 ;  /* 0x0000000605067207 */ /* 0x000fc60004000000 */
[----:B------:R-:W-:Y:S01]  /*1160*/  @!P1 IMAD.HI.U32 R8, R7, R2, RZ ;  /* 0x0000000207089227 */ /* 0x000fe200078e00ff */
[----:B------:R-:W-:-:S04]  /*1170*/  IADD3 R2, PT, PT, -R6, RZ, RZ ;  /* 0x000000ff06027210 */ /* 0x000fc80007ffe1ff */
[----:B------:R-:W-:Y:S01]  /*1180*/  @!P1 SHF.R.U32.HI R8, RZ, R3, R8 ;  /* 0x00000003ff089219 */ /* 0x000fe20000011608 */
[----:B------:R-:W-:-:S03]  /*1190*/  IMAD R2, R9, R2, R5 ;  /* 0x0000000209027224 */ /* 0x000fc600078e0205 */
[----:B------:R-:W-:-:S05]  /*11a0*/  @!P1 SEL R3, R7, R8, !P0 ;  /* 0x0000000807039207 */ /* 0x000fca0004000000 */
[--C-:B------:R-:W-:Y:S02]  /*11b0*/  @!P1 IMAD.IADD R6, R6, 0x1, -R3.reuse ;  /* 0x0000000106069824 */ /* 0x100fe400078e0a03 */
[----:B------:R-:W-:Y:S01]  /*11c0*/  @!P1 IMAD R3, R2, R11, R3 ;  /* 0x0000000b02039224 */ /* 0x000fe200078e0203 */
[----:B------:R-:W-:Y:S01]  /*11d0*/  IADD3 R2, PT, PT, -R7, RZ, RZ ;  /* 0x000000ff07027210 */ /* 0x000fe20007ffe1ff */
[----:B------:R-:W-:Y:S02]  /*11e0*/  @!P1 IMAD R5, R6, R9, R7 ;  /* 0x0000000906059224 */ /* 0x000fe400078e0207 */
[----:B------:R-:W-:Y:S02]  /*11f0*/  @!P1 IMAD.MOV.U32 R7, RZ, RZ, R3 ;  /* 0x000000ffff079224 */ /* 0x000fe400078e0003 */
[----:B------:R-:W-:Y:S02]  /*1200*/  IMAD R2, R10, R2, R21 ;  /* 0x000000020a027224 */ /* 0x000fe400078e0215 */
[----:B------:R-:W-:-:S02]  /*1210*/  IMAD R20, R5, R4, R13 ;  /* 0x0000000405147224 */ /* 0x000fc400078e020d */
[----:B------:R-:W-:Y:S02]  /*1220*/  IMAD R21, R7, R10, R2 ;  /* 0x0000000a07157224 */ /* 0x000fe400078e0202 */
.L_x_15:
[----:B------:R-:W1:Y:S01]  /*1230*/  LDCU UR4, c[0x0][0xb30] ;  /* 0x00016600ff0477ac */ /* 0x000e620008000800 */
[----:B------:R-:W2:Y:S08]  /*1240*/  S2UR UR37, SR_CgaCtaId ;  /* 0x00000000002579c3 */ /* 0x000eb00000008800 */
[----:B------:R-:W3:Y:S01]  /*1250*/  LDC R40, c[0x0][0xb24] ;  /* 0x0002c900ff287b82 */ /* 0x000ee20000000800 */
[----:B-1----:R-:W-:-:S09]  /*1260*/  UISETP.NE.AND UP1, UPT, UR4, 0x1, UPT ;  /* 0x000000010400788c */ /* 0x002fd2000bf25270 */
[----:B--2---:R-:W-:Y:S05]  /*1270*/  BRA.U UP1, `(.L_x_16) ;  /* 0x0000000101407547 */ /* 0x004fea000b800000 */
[----:B------:R-:W1:Y:S08]  /*1280*/  LDC.64 R4, c[0x0][0xb10] ;  /* 0x0002c400ff047b82 */ /* 0x000e700000000a00 */
[----:B------:R-:W2:Y:S08]  /*1290*/  LDC.64 R2, c[0x0][0xb18] ;  /* 0x0002c600ff027b82 */ /* 0x000eb00000000a00 */
[----:B------:R-:W4:Y:S08]  /*12a0*/  LDC R6, c[0x0][0xb20] ;  /* 0x0002c800ff067b82 */ /* 0x000f300000000800 */
[----:B------:R-:W3:Y:S01]  /*12b0*/  LDC R8, c[0x0][0xb0c] ;  /* 0x0002c300ff087b82 */ /* 0x000ee20000000800 */
[----:B-1----:R-:W-:-:S05]  /*12c0*/  IMAD.HI.U32 R4, R21, R4, RZ ;  /* 0x0000000415047227 */ /* 0x002fca00078e00ff */
[----:B------:R-:W-:Y:S01]  /*12d0*/  SHF.R.U32.HI R4, RZ, R5, R4 ;  /* 0x00000005ff047219 */ /* 0x000fe20000011604 */
[----:B--2---:R-:W-:Y:S01]  /*12e0*/  IMAD.HI.U32 R3, R20, R3, RZ ;  /* 0x0000000314037227 */ /* 0x004fe200078e00ff */
[----:B------:R-:W-:-:S04]  /*12f0*/  ISETP.NE.AND P0, PT, R2, 0x1, PT ;  /* 0x000000010200780c */ /* 0x000fc80003f05270 */
[----:B----4-:R-:W-:-:S04]  /*1300*/  SHF.R.U32.HI R3, RZ, R6, R3 ;  /* 0x00000006ff037219 */ /* 0x010fc80000011603 */
[----:B------:R-:W-:Y:S02]  /*1310*/  SEL R3, R20, R3, !P0 ;  /* 0x0000000314037207 */ /* 0x000fe40004000000 */
[----:B---3--:R-:W-:-:S04]  /*1320*/  ISETP.NE.AND P1, PT, R8, 0x1, PT ;  /* 0x000000010800780c */ /* 0x008fc80003f25270 */
[----:B------:R-:W-:-:S05]  /*1330*/  SEL R4, R21, R4, !P1 ;  /* 0x0000000415047207 */ /* 0x000fca0004800000 */
[----:B------:R-:W-:Y:S02]  /*1340*/  IMAD.IADD R5, R3, 0x1, -R4 ;  /* 0x0000000103057824 */ /* 0x000fe400078e0a04 */
[----:B------:R-:W-:Y:S02]  /*1350*/  IMAD.IADD R3, R4, 0x1, -R3 ;  /* 0x0000000104037824 */ /* 0x000fe400078e0a03 */
[----:B------:R-:W-:Y:S02]  /*1360*/  IMAD R21, R5, R8, R21 ;  /* 0x0000000805157224 */ /* 0x000fe400078e0215 */
[----:B------:R-:W-:-:S07]  /*1370*/  IMAD R20, R3, R2, R20 ;  /* 0x0000000203147224 */ /* 0x000fce00078e0214 */
.L_x_16:
[----:B------:R-:W-:Y:S01]  /*1380*/  BAR.SYNC.DEFER_BLOCKING 0x0 ;  /* 0x0000000000007b1d */ /* 0x000fe20000010000 */
[----:B------:R-:W-:Y:S01]  /*1390*/  UISETP.NE.AND UP1, UPT, UR8, 0x2, UPT ;  /* 0x000000020800788c */ /* 0x000fe2000bf25270 */
[----:B------:R-:W-:Y:S02]  /*13a0*/  ISETP.NE.OR P5, PT, R0, 0x2, !P5 ;  /* 0x000000020000780c */ /* 0x000fe40006fa5670 */
[----:B------:R-:W-:-:S06]  /*13b0*/  LOP3.LUT R2, R103, 0x1f, RZ, 0xc0, !PT ;  /* 0x0000001f67027812 */ /* 0x000fcc00078ec0ff */
[----:B------:R-:W-:Y:S05]  /*13c0*/  BRA.U UP1, `(.L_x_17) ;  /* 0x0000001101807547 */ /* 0x000fea000b800000 */
[----:B------:R-:W1:Y:S01]  /*13d0*/  LDCU UR13, c[0x0][0x38c] ;  /* 0x00007180ff0d77ac */ /* 0x000e620008000800 */
[----:B------:R-:W2:Y:S01]  /*13e0*/  LDC R9, c[0x0][0x370] ;  /* 0x0000dc00ff097b82 */ /* 0x000ea20000000800 */
[----:B------:R-:W-:Y:S01]  /*13f0*/  PLOP3.LUT P1, PT, PT, PT, UP2, 0x80, 0x8 ;  /* 0x000000000008781c */ /* 0x000fe20003f2f028 */
[----:B------:R-:W-:Y:S01]  /*1400*/  IMAD.MOV.U32 R15, RZ, RZ, 0x1 ;  /* 0x00000001ff0f7424 */ /* 0x000fe200078e00ff */
[----:B------:R-:W-:Y:S01]  /*1410*/  ISETP.EQ.OR P4, PT, R2, RZ, P5 ;  /* 0x000000ff0200720c */ /* 0x000fe20002f82670 */
[----:B------:R-:W-:Y:S01]  /*1420*/  IMAD.MOV.U32 R14, RZ, RZ, RZ ;  /* 0x000000ffff0e7224 */ /* 0x000fe200078e00ff */
[----:B------:R-:W-:Y:S02]  /*1430*/  PLOP3.LUT P1, PT, P1, PT, PT, 0x8, 0x80 ;  /* 0x000000000080781c */ /* 0x000fe40000f2e170 */
[----:B------:R-:W-:Y:S01]  /*1440*/  CS2R R12, SRZ ;  /* 0x00000000000c7805 */ /* 0x000fe2000001ff00 */
[----:B------:R-:W-:Y:S01]  /*1450*/  IMAD.MOV.U32 R10, RZ, RZ, 0x1 ;  /* 0x00000001ff0a7424 */ /* 0x000fe200078e00ff */
[----:B------:R-:W4:Y:S01]  /*1460*/  LDC R0, c[0x0][0x374] ;  /* 0x0000dd00ff007b82 */ /* 0x000f220000000800 */
[----:B------:R-:W2:Y:S01]  /*1470*/  LDCU.64 UR22, c[0x0][0x348] ;  /* 0x00006900ff1677ac */ /* 0x000ea20008000a00 */
[----:B------:R-:W-:Y:S01]  /*1480*/  UMOV UR6, URZ ;  /* 0x000000ff00067c82 */ /* 0x000fe20008000000 */
[----:B-1----:R-:W-:-:S04]  /*1490*/  UIADD3 UR5, UPT, UPT, UR13, 0x7f, URZ ;  /* 0x0000007f0d057890 */ /* 0x002fc8000fffe0ff */
[----:B------:R-:W-:-:S04]  /*14a0*/  USHF.R.S32.HI UR4, URZ, 0x1f, UR5 ;  /* 0x0000001fff047899 */ /* 0x000fc80008011405 */
[----:B------:R-:W-:-:S04]  /*14b0*/  ULEA.HI UR4, UR4, UR5, URZ, 0x7 ;  /* 0x0000000504047291 */ /* 0x000fc8000f8f38ff */
[----:B------:R-:W-:Y:S02]  /*14c0*/  USHF.R.S32.HI UR15, URZ, 0x7, UR4 ;  /* 0x00000007ff0f7899 */ /* 0x000fe40008011404 */
[----:B------:R-:W-:Y:S02]  /*14d0*/  UIADD3 UR4, UPT, UPT, UR13, -0x1, URZ ;  /* 0xffffffff0d047890 */ /* 0x000fe4000fffe0ff */
[----:B------:R-:W-:Y:S02]  /*14e0*/  UISETP.LT.U32.AND UP0, UPT, UR15, 0x5, UPT ;  /* 0x000000050f00788c */ /* 0x000fe4000bf01070 */
[----:B------:R-:W-:Y:S02]  /*14f0*/  UISETP.GE.U32.AND UP1, UPT, UR4, -0xff, UPT ;  /* 0xffffff010400788c */ /* 0x000fe4000bf26070 */
[----:B------:R-:W-:Y:S02]  /*1500*/  USEL UR14, UR15, 0x5, UP0 ;  /* 0x000000050f0e7887 */ /* 0x000fe40008000000 */
[----:B------:R-:W-:-:S02]  /*1510*/  UIADD3 UR13, UPT, UPT, UR13, 0xfe, URZ ;  /* 0x000000fe0d0d7890 */ /* 0x000fc4000fffe0ff */
[----:B------:R-:W-:Y:S02]  /*1520*/  UIADD3 UR5, UPT, UPT, UR14, -0x1, URZ ;  /* 0xffffffff0e057890 */ /* 0x000fe4000fffe0ff */
[----:B------:R-:W-:-:S03]  /*1530*/  UIADD3 UR7, UPT, UPT, UR15, -UR14, URZ ;  /* 0x8000000e0f077290 */ /* 0x000fc6000fffe0ff */
[----:B------:R-:W-:-:S04]  /*1540*/  @UP1 UIADD3 UR5, UPT, UPT, UR14, URZ, URZ ;  /* 0x000000ff0e051290 */ /* 0x000fc8000fffe0ff */
[----:B--2---:R-:W-:-:S12]  /*1550*/  UIADD3 UR5, UPT, UPT, UR5, 0x1, URZ ;  /* 0x0000000105057890 */ /* 0x004fd8000fffe0ff */
.L_x_35:
[----:B------:R-:W-:Y:S01]  /*1560*/  UISETP.NE.AND UP0, UPT, UR37, URZ, UPT ;  /* 0x000000ff2500728c */ /* 0x000fe2000bf05270 */
[----:B------:R-:W1:Y:S08]  /*1570*/  S2UR UR37, SR_CgaCtaId ;  /* 0x00000000002579c3 */ /* 0x000e700000008800 */
[----:B------:R-:W-:Y:S05]  /*1580*/  BRA.U UP0, `(.L_x_18) ;  /* 0x0000000100347547 */ /* 0x000fea000b800000 */
[----:B------:R-:W2:Y:S01]  /*1590*/  S2R R2, SR_CgaCtaId ;  /* 0x0000000000027919 */ /* 0x000ea20000008800 */
[----:B------:R-:W-:-:S04]  /*15a0*/  MOV R3, 0x400 ;  /* 0x0000040000037802 */ /* 0x000fc80000000f00 */
[----:B--2---:R-:W-:Y:S02]  /*15b0*/  LEA R3, R2, R3, 0x18 ;  /* 0x0000000302037211 */ /* 0x004fe400078ec0ff */
[----:B------:R-:W-:-:S03]  /*15c0*/  SHF.L.U32 R2, R10, 0x1f, RZ ;  /* 0x0000001f0a027819 */ /* 0x000fc600000006ff */
[----:B------:R-:W-:-:S04]  /*15d0*/  IMAD R3, R12, 0x8, R3 ;  /* 0x000000080c037824 */ /* 0x000fc800078e0203 */
[----:B------:R-:W2:Y:S02]  /*15e0*/  SYNCS.PHASECHK.TRANS64.TRYWAIT P0, [R3+URZ+0x110], R2 ;  /* 0x00011002030075a7 */ /* 0x000ea400080011ff */
[----:B--2---:R-:W-:Y:S05]  /*15f0*/  @!P0 BRA `(.L_x_19) ;  /* 0x0000007800c88947 */ /* 0x004fea0003800000 */
.L_x_126:
[----:B------:R-:W-:Y:S01]  /*1600*/  VIADD R12, R12, 0x1 ;  /* 0x000000010c0c7836 */ /* 0x000fe20000000000 */
[----:B------:R2:W-:Y:S04]  /*1610*/  SYNCS.ARRIVE.TRANS64.A1T0 RZ, [R3+URZ+0x100], RZ ;  /* 0x000100ff03ff79a7 */ /* 0x0005e800081000ff */
[----:B------:R-:W-:-:S04]  /*1620*/  ISETP.NE.AND P0, PT, R12, 0x2, PT ;  /* 0x000000020c00780c */ /* 0x000fc80003f05270 */
[----:B------:R-:W-:Y:S02]  /*1630*/  SEL R12, R12, RZ, P0 ;  /* 0x000000ff0c0c7207 */ /* 0x000fe40000000000 */
[----:B--2---:R-:W-:-:S04]  /*1640*/  SEL R3, RZ, 0x1, P0 ;  /* 0x00000001ff037807 */ /* 0x004fc80000000000 */
[----:B------:R-:W-:-:S07]  /*1650*/  LOP3.LUT R10, R10, R3, RZ, 0x3c, !PT ;  /* 0x000000030a0a7212 */ /* 0x000fce00078e3cff */
.L_x_18:
[----:B------:R-:W-:Y:S01]  /*1660*/  UMOV UR4, 0x400 ;  /* 0x0000040000047882 */ /* 0x000fe20000000000 */
[----:B------:R-:W-:Y:S01]  /*1670*/  SHF.L.U32 R2, R15, 0x1f, RZ ;  /* 0x0000001f0f027819 */ /* 0x000fe200000006ff */
[----:B-1----:R-:W-:Y:S01]  /*1680*/  ULEA UR4, UR37, UR4, 0x18 ;  /* 0x0000000425047291 */ /* 0x002fe2000f8ec0ff */
[----:B------:R-:W-:Y:S01]  /*1690*/  R2UR UR35, R21 ;  /* 0x00000000152372ca */ /* 0x000fe200000e0000 */
[----:B------:R-:W-:Y:S01]  /*16a0*/  UISETP.GE.U32.AND UP0, UPT, UR13, 0xff, UPT ;  /* 0x000000ff0d00788c */ /* 0x000fe2000bf06070 */
[----:B------:R-:W-:Y:S01]  /*16b0*/  R2UR UR11, R20 ;  /* 0x00000000140b72ca */ /* 0x000fe200000e0000 */
[----:B------:R-:W-:Y:S01]  /*16c0*/  ULEA UR8, UR6, UR4, 0x3 ;  /* 0x0000000406087291 */ /* 0x000fe2000f8e18ff */
[----:B------:R-:W-:-:S08]  /*16d0*/  UMOV UR24, URZ ;  /* 0x000000ff00187c82 */ /* 0x000fd00008000000 */
[----:B------:R1:W2:Y:S01]  /*16e0*/  SYNCS.PHASECHK.TRANS64.TRYWAIT P0, [UR8+0x28], R2 ;  /* 0x00002802ff0075a7 */ /* 0x0002a20008001108 */
[----:B------:R-:W-:Y:S02]  /*16f0*/  USHF.L.U32 UR35, UR35, 0x6, URZ ;  /* 0x0000000623237899 */ /* 0x000fe400080006ff */
[----:B------:R-:W-:Y:S01]  /*1700*/  USHF.L.U32 UR11, UR11, 0x8, URZ ;  /* 0x000000080b0b7899 */ /* 0x000fe200080006ff */
[----:B------:R-:W-:Y:S11]  /*1710*/  BRA.U !UP0, `(.L_x_20) ;  /* 0x0000000108a87547 */ /* 0x000ff6000b800000 */
[----:B------:R-:W-:Y:S01]  /*1720*/  UMOV UR16, URZ ;  /* 0x000000ff00107c82 */ /* 0x000fe20008000000 */
[----:B------:R-:W-:-:S05]  /*1730*/  UMOV UR17, UR6 ;  /* 0x0000000600117c82 */ /* 0x000fca0008000000 */
.L_x_25:
[----:B-1----:R-:W-:Y:S01]  /*1740*/  ULEA UR33, UR17, UR4, 0x3 ;  /* 0x0000000411217291 */ /* 0x002fe2000f8e18ff */
[----:B--2---:R-:W-:Y:S01]  /*1750*/  @!P5 MOV R3, 0xa000 ;  /* 0x0000a0000003d802 */ /* 0x004fe20000000f00 */
[----:B--2---:R-:W-:Y:S10]  /*1760*/  @P0 BRA `(.L_x_21) ;  /* 0x00000000000c0947 */ /* 0x004ff40003800000 */
[----:B------:R-:W-:-:S04]  /*1770*/  SHF.L.U32 R5, R15, 0x1f, RZ ;  /* 0x0000001f0f057819 */ /* 0x000fc800000006ff */
[----:B------:R-:W2:Y:S02]  /*1780*/  SYNCS.PHASECHK.TRANS64.TRYWAIT P0, [UR33+0x28], R5 ;  /* 0x00002805ff0075a7 */ /* 0x000ea40008001121 */
[----:B--2---:R-:W-:Y:S05]  /*1790*/  @!P0 BRA `(.L_x_22) ;  /* 0x0000007800748947 */ /* 0x004fea0003800000 */
.L_x_21:
[----:B------:R2:W-:Y:S01]  /*17a0*/  @!P5 SYNCS.ARRIVE.TRANS64 RZ, [UR33], R3 ;  /* 0x00000003ffffd9a7 */ /* 0x0005e20008000021 */
[----:B------:R-:W-:Y:S04]  /*17b0*/  BSSY.RECONVERGENT B0, `(.L_x_23) ;  /* 0x0000003000007945 */ /* 0x000fe80003800200 */
[----:B------:R-:W-:Y:S05]  /*17c0*/  @P4 BRA `(.L_x_24) ;  /* 0x0000000000044947 */ /* 0x000fea0003800000 */
[----:B------:R-:W-:Y:S05]  /*17d0*/  BPT.TRAP 0x1 ;  /* 0x000000040000795c */ /* 0x000fea0000300000 */
.L_x_24:
[----:B------:R-:W-:Y:S05]  /*17e0*/  BSYNC.RECONVERGENT B0 ;  /* 0x0000000000007941 */ /* 0x000fea0003800200 */
.L_x_23:
[----:B------:R-:W-:Y:S02]  /*17f0*/  UIADD3 UR6, UPT, UPT, UR17, 0x1, URZ ;  /* 0x0000000111067890 */ /* 0x000fe4000fffe0ff */
[----:B------:R-:W-:Y:S02]  /*1800*/  ULEA UR32, UR17, UR4, 0xd ;  /* 0x0000000411207291 */ /* 0x000fe4000f8e68ff */
[----:B------:R-:W-:Y:S02]  /*1810*/  UISETP.NE.AND UP0, UPT, UR6, 0x5, UPT ;  /* 0x000000050600788c */ /* 0x000fe4000bf05270 */
[----:B------:R-:W-:Y:S02]  /*1820*/  UIADD3 UR26, UP1, UPT, UR22, 0x80, URZ ;  /* 0x00000080161a7890 */ /* 0x000fe4000ff3e0ff */
[----:B------:R-:W-:Y:S02]  /*1830*/  USEL UR9, URZ, 0x1, UP0 ;  /* 0x00000001ff097887 */ /* 0x000fe40008000000 */
[----:B------:R-:W-:-:S02]  /*1840*/  USEL UR6, UR6, URZ, UP0 ;  /* 0x000000ff06067287 */ /* 0x000fc40008000000 */
[----:B------:R-:W-:Y:S02]  /*1850*/  UIADD3 UR20, UP0, UPT, UR22, 0x180, URZ ;  /* 0x0000018016147890 */ /* 0x000fe4000ff1e0ff */
[----:B------:R-:W-:Y:S01]  /*1860*/  ULEA UR8, UR6, UR4, 0x3 ;  /* 0x0000000406087291 */ /* 0x000fe2000f8e18ff */
[----:B------:R-:W-:Y:S01]  /*1870*/  LOP3.LUT R15, R15, UR9, RZ, 0x3c, !PT ;  /* 0x000000090f0f7c12 */ /* 0x000fe2000f8e3cff */
[----:B------:R-:W-:Y:S02]  /*1880*/  USHF.L.U32 UR34, UR16, 0x7, URZ ;  /* 0x0000000710227899 */ /* 0x000fe400080006ff */
[----:B------:R-:W-:Y:S01]  /*1890*/  UIADD3.X UR27, UPT, UPT, URZ, UR23, URZ, UP1, !UPT ;  /* 0x00000017ff1b7290 */ /* 0x000fe20008ffe4ff */
[----:B-1----:R-:W-:Y:S01]  /*18a0*/  SHF.L.U32 R2, R15, 0x1f, RZ ;  /* 0x0000001f0f027819 */ /* 0x002fe200000006ff */
[----:B------:R-:W-:Y:S02]  /*18b0*/  UIADD3 UR32, UPT, UPT, UR32, 0x6400, URZ ;  /* 0x0000640020207890 */ /* 0x000fe4000fffe0ff */
[----:B------:R-:W-:Y:S01]  /*18c0*/  UIADD3.X UR21, UPT, UPT, URZ, UR23, URZ, UP0, !UPT ;  /* 0x00000017ff157290 */ /* 0x000fe200087fe4ff */
[----:B------:R1:W1:Y:S01]  /*18d0*/  SYNCS.PHASECHK.TRANS64.TRYWAIT P0, [UR8+0x28], R2 ;  /* 0x00002802ff0075a7 */ /* 0x0002620008001108 */
[----:B------:R-:W-:Y:S01]  /*18e0*/  ULEA UR8, UR17, UR4, 0xf ;  /* 0x0000000411087291 */ /* 0x000fe2000f8e78ff */
[----:B------:R-:W-:Y:S01]  /*18f0*/  UMOV UR18, 0x0 ;  /* 0x0000000000127882 */ /* 0x000fe20000000000 */
[----:B------:R-:W-:-:S02]  /*1900*/  UMOV UR19, 0x10000000 ;  /* 0x1000000000137882 */ /* 0x000fc40000000000 */
[----:B------:R-:W-:Y:S01]  /*1910*/  UIADD3 UR8, UPT, UPT, UR8, 0x10400, URZ ;  /* 0x0001040008087890 */ /* 0x000fe2000fffe0ff */
[----:B------:R1:W-:Y:S01]  /*1920*/  UTMALDG.3D [UR32], [UR26], desc[UR18] ;  /* 0x000012201a0075b4 */ /* 0x0003e20008011000 */
[----:B------:R-:W-:Y:S01]  /*1930*/  UMOV UR12, UR36 ;  /* 0x00000024000c7c82 */ /* 0x000fe20008000000 */
[----:B------:R-:W-:Y:S01]  /*1940*/  UMOV UR9, UR33 ;  /* 0x0000002100097c82 */ /* 0x000fe20008000000 */
[----:B------:R-:W-:Y:S01]  /*1950*/  UMOV UR10, UR34 ;  /* 0x00000022000a7c82 */ /* 0x000fe20008000000 */
[----:B------:R-:W-:Y:S01]  /*1960*/  UIADD3 UR16, UPT, UPT, UR16, 0x1, URZ ;  /* 0x0000000110107890 */ /* 0x000fe2000fffe0ff */
[----:B------:R-:W-:Y:S01]  /*1970*/  UMOV UR24, UR5 ;  /* 0x0000000500187c82 */ /* 0x000fe20008000000 */
[----:B------:R-:W-:Y:S02]  /*1980*/  UMOV UR17, UR6 ;  /* 0x0000000600117c82 */ /* 0x000fe40008000000 */
[----:B------:R1:W-:Y:S01]  /*1990*/  UTMALDG.3D [UR8], [UR20], desc[UR18] ;  /* 0x00001208140075b4 */ /* 0x0003e20008011000 */
[----:B------:R-:W-:-:S09]  /*19a0*/  UISETP.NE.AND UP0, UPT, UR16, UR5, UPT ;  /* 0x000000051000728c */ /* 0x000fd2000bf05270 */
[----:B------:R-:W-:Y:S05]  /*19b0*/  BRA.U UP0, `(.L_x_25) ;  /* 0xfffffffd00607547 */ /* 0x000fea000b83ffff */
.L_x_20:
[----:B-1----:R-:W-:Y:S01]  /*19c0*/  ULEA UR8, UR6, UR4, 0x3 ;  /* 0x0000000406087291 */ /* 0x002fe2000f8e18ff */
[----:B------:R-:W-:Y:S01]  /*19d0*/  SHF.L.U32 R2, R15, 0x1f, RZ ;  /* 0x0000001f0f027819 */ /* 0x000fe200000006ff */
[----:B------:R-:W-:Y:S01]  /*19e0*/  @!P1 SYNCS.ARRIVE.TRANS64.A1T0 RZ, [UR4+0x98], RZ ;  /* 0x000098ffffff99a7 */ /* 0x000fe20008100004 */
[----:B------:R-:W-:-:S06]  /*19f0*/  UISETP.GT.AND UP0, UPT, UR15, UR14, UPT ;  /* 0x0000000e0f00728c */ /* 0x000fcc000bf04270 */
[----:B--2---:R1:W2:Y:S03]  /*1a00*/  SYNCS.PHASECHK.TRANS64.TRYWAIT P0, [UR8+0x28], R2 ;  /* 0x00002802ff0075a7 */ /* 0x0042a60008001108 */
[----:B------:R-:W-:Y:S05]  /*1a10*/  BRA.U !UP0, `(.L_x_26) ;  /* 0x0000000108ac7547 */ /* 0x000fea000b800000 */
[----:B------:R-:W-:Y:S01]  /*1a20*/  UIADD3 UR21, UPT, UPT, UR7, UR24, URZ ;  /* 0x0000001807157290 */ /* 0x000fe2000fffe0ff */
[----:B------:R-:W-:-:S11]  /*1a30*/  UMOV UR25, UR6 ;  /* 0x0000000600197c82 */ /* 0x000fd60008000000 */
.L_x_31:
[----:B-1----:R-:W-:Y:S01]  /*1a40*/  ULEA UR17, UR25, UR4, 0x3 ;  /* 0x0000000419117291 */ /* 0x002fe2000f8e18ff */
[----:B--2---:R-:W-:Y:S01]  /*1a50*/  @!P5 MOV R3, 0xa000 ;  /* 0x0000a0000003d802 */ /* 0x004fe20000000f00 */
[----:B--2---:R-:W-:Y:S10]  /*1a60*/  @P0 BRA `(.L_x_27) ;  /* 0x00000000000c0947 */ /* 0x004ff40003800000 */
[----:B------:R-:W-:-:S04]  /*1a70*/  SHF.L.U32 R5, R15, 0x1f, RZ ;  /* 0x0000001f0f057819 */ /* 0x000fc800000006ff */
[----:B------:R-:W2:Y:S02]  /*1a80*/  SYNCS.PHASECHK.TRANS64.TRYWAIT P0, [UR17+0x28], R5 ;  /* 0x00002805ff0075a7 */ /* 0x000ea40008001111 */
[----:B--2---:R-:W-:Y:S05]  /*1a90*/  @!P0 BRA `(.L_x_28) ;  /* 0x0000007400cc8947 */ /* 0x004fea0003800000 */
.L_x_27:
[----:B------:R2:W-:Y:S01]  /*1aa0*/  @!P5 SYNCS.ARRIVE.TRANS64 RZ, [UR17], R3 ;  /* 0x00000003ffffd9a7 */ /* 0x0005e20008000011 */
[----:B------:R-:W-:Y:S04]  /*1ab0*/  BSSY.RECONVERGENT B0, `(.L_x_29) ;  /* 0x0000003000007945 */ /* 0x000fe80003800200 */
[----:B------:R-:W-:Y:S05]  /*1ac0*/  @P4 BRA `(.L_x_30) ;  /* 0x0000000000044947 */ /* 0x000fea0003800000 */
[----:B------:R-:W-:Y:S05]  /*1ad0*/  BPT.TRAP 0x1 ;  /* 0x000000040000795c */ /* 0x000fea0000300000 */
.L_x_30:
[----:B------:R-:W-:Y:S05]  /*1ae0*/  BSYNC.RECONVERGENT B0 ;  /* 0x0000000000007941 */ /* 0x000fea0003800200 */
.L_x_29:
        /* <DEDUP_REMOVED lines=10> */
[----:B------:R-:W-:Y:S01]  /*1b90*/  UIADD3 UR16, UPT, UPT, UR16, 0x6400, URZ ;  /* 0x0000640010107890 */ /* 0x000fe2000fffe0ff */
[----:B-1----:R-:W-:Y:S01]  /*1ba0*/  SHF.L.U32 R2, R15, 0x1f, RZ ;  /* 0x0000001f0f027819 */ /* 0x002fe200000006ff */
[----:B------:R-:W-:Y:S02]  /*1bb0*/  UIADD3.X UR31, UPT, UPT, URZ, UR23, URZ, UP1, !UPT ;  /* 0x00000017ff1f7290 */ /* 0x000fe40008ffe4ff */
[----:B------:R-:W-:Y:S01]  /*1bc0*/  UIADD3.X UR29, UPT, UPT, URZ, UR23, URZ, UP0, !UPT ;  /* 0x00000017ff1d7290 */ /* 0x000fe200087fe4ff */
[----:B------:R1:W1:Y:S01]  /*1bd0*/  SYNCS.PHASECHK.TRANS64.TRYWAIT P0, [UR8+0x28], R2 ;  /* 0x00002802ff0075a7 */ /* 0x0002620008001108 */
[----:B------:R-:W-:Y:S01]  /*1be0*/  ULEA UR8, UR25, UR4, 0xf ;  /* 0x0000000419087291 */ /* 0x000fe2000f8e78ff */
[----:B------:R-:W-:Y:S01]  /*1bf0*/  UMOV UR26, 0x0 ;  /* 0x00000000001a7882 */ /* 0x000fe20000000000 */
[----:B------:R-:W-:-:S02]  /*1c00*/  UMOV UR27, 0x10000000 ;  /* 0x10000000001b7882 */ /* 0x000fc40000000000 */
[----:B------:R-:W-:Y:S01]  /*1c10*/  UIADD3 UR8, UPT, UPT, UR8, 0x10400, URZ ;  /* 0x0001040008087890 */ /* 0x000fe2000fffe0ff */
[----:B------:R-:W-:Y:S01]  /*1c20*/  UMOV UR19, UR35 ;  /* 0x0000002300137c82 */ /* 0x000fe20008000000 */
[----:B------:R-:W-:Y:S01]  /*1c30*/  UMOV UR20, UR36 ;  /* 0x0000002400147c82 */ /* 0x000fe20008000000 */
[----:B------:R-:W-:Y:S01]  /*1c40*/  UMOV UR12, UR36 ;  /* 0x00000024000c7c82 */ /* 0x000fe20008000000 */
[----:B------:R-:W-:Y:S01]  /*1c50*/  UMOV UR9, UR17 ;  /* 0x0000001100097c82 */ /* 0x000fe20008000000 */
[----:B------:R-:W-:Y:S01]  /*1c60*/  UMOV UR10, UR18 ;  /* 0x00000012000a7c82 */ /* 0x000fe20008000000 */
[----:B------:R1:W-:Y:S01]  /*1c70*/  UTMALDG.3D [UR16], [UR30], desc[UR26] ;  /* 0x00001a101e0075b4 */ /* 0x0003e20008011000 */
[----:B------:R-:W-:Y:S01]  /*1c80*/  UIADD3 UR24, UPT, UPT, UR24, 0x1, URZ ;  /* 0x0000000118187890 */ /* 0x000fe2000fffe0ff */
[----:B------:R-:W-:-:S03]  /*1c90*/  UMOV UR25, UR6 ;  /* 0x0000000600197c82 */ /* 0x000fc60008000000 */
[----:B------:R-:W-:Y:S01]  /*1ca0*/  UISETP.NE.AND UP0, UPT, UR24, UR21, UPT ;  /* 0x000000151800728c */ /* 0x000fe2000bf05270 */
[----:B------:R1:W-:Y:S08]  /*1cb0*/  UTMALDG.3D [UR8], [UR28], desc[UR26] ;  /* 0x00001a081c0075b4 */ /* 0x0003f00008011000 */
[----:B------:R-:W-:Y:S05]  /*1cc0*/  BRA.U UP0, `(.L_x_31) ;  /* 0xfffffffd005c7547 */ /* 0x000fea000b83ffff */
.L_x_26:
[C---:B-1----:R-:W-:Y:S01]  /*1cd0*/  LEA R2, R14.reuse, UR4, 0x3 ;  /* 0x000000040e027c11 */ /* 0x042fe2000f8e18ff */
[----:B------:R-:W-:Y:S01]  /*1ce0*/  NOP ;  /* 0x0000000000007918 */ /* 0x000fe20000000000 */
[----:B--2---:R-:W-:Y:S02]  /*1cf0*/  SHF.L.U32 R3, R13, 0x1f, RZ ;  /* 0x0000001f0d037819 */ /* 0x004fe400000006ff */
[----:B------:R-:W-:Y:S02]  /*1d00*/  LEA R4, R14, UR4, 0x4 ;  /* 0x000000040e047c11 */ /* 0x000fe4000f8e20ff */
[----:B------:R-:W1:Y:S02]  /*1d10*/  SYNCS.PHASECHK.TRANS64.TRYWAIT P0, [R2+URZ+0xa0], R3 ;  /* 0x0000a003020075a7 */ /* 0x000e6400080011ff */
[----:B-1----:R-:W-:Y:S05]  /*1d20*/  @!P0 BRA `(.L_x_32) ;  /* 0x0000007400408947 */ /* 0x002fea0003800000 */
.L_x_129:
[----:B------:R-:W2:Y:S01]  /*1d30*/  LDS.128 R4, [R4+0x130] ;  /* 0x0001300004047984 */ /* 0x000ea20000000c00 */
[----:B---3--:R-:W-:Y:S01]  /*1d40*/  ISETP.GE.AND P0, PT, R40, 0x1, PT ;  /* 0x000000012800780c */ /* 0x008fe20003f06270 */
[----:B-1----:R-:W-:Y:S01]  /*1d50*/  VIADD R2, R2, 0xb0 ;  /* 0x000000b002027836 */ /* 0x002fe20000000000 */
[----:B------:R-:W-:Y:S01]  /*1d60*/  @!PT LDS RZ, [RZ] ;  /* 0x00000000fffff984 */ /* 0x000fe20000000800 */
[----:B------:R-:W-:Y:S01]  /*1d70*/  @!PT LDS RZ, [RZ] ;  /* 0x00000000fffff984 */ /* 0x000fe20000000800 */
[----:B------:R-:W-:Y:S01]  /*1d80*/  @!PT LDS RZ, [RZ] ;  /* 0x00000000fffff984 */ /* 0x000fe20000000800 */
[----:B------:R-:W-:Y:S01]  /*1d90*/  @!PT LDS RZ, [RZ] ;  /* 0x00000000fffff984 */ /* 0x000fe20000000800 */
[----:B------:R1:W-:Y:S06]  /*1da0*/  MEMBAR.ALL.CTA ;  /* 0x0000000000007992 */ /* 0x0003ec0000008000 */
[----:B-1----:R-:W1:Y:S01]  /*1db0*/  FENCE.VIEW.ASYNC.S ;  /* 0x00000000000073c6 */ /* 0x002e620000000000 */
[----:B------:R-:W-:-:S04]  /*1dc0*/  PRMT R2, RZ, 0x654, R2 ;  /* 0x00000654ff027816 */ /* 0x000fc80000000002 */
[----:B-1----:R1:W-:Y:S01]  /*1dd0*/  SYNCS.ARRIVE.TRANS64.RED.A1T0 RZ, [R2+URZ], RZ ;  /* 0x000000ff02ff79a7 */ /* 0x0023e200081004ff */
[----:B--2---:R-:W-:-:S13]  /*1de0*/  LOP3.LUT P2, RZ, R6, 0x1, RZ, 0xc0, !PT ;  /* 0x0000000106ff7812 */ /* 0x004fda000784c0ff */
[----:B------:R-:W-:Y:S01]  /*1df0*/  @P2 SHF.R.U32.HI R3, RZ, 0x10, R5 ;  /* 0x00000010ff032819 */ /* 0x000fe20000011605 */
[----:B------:R-:W-:Y:S01]  /*1e00*/  VOTEU.ANY UP0, P2 ;  /* 0x0000000000ff7886 */ /* 0x000fe20001000100 */
[----:B------:R-:W-:Y:S02]  /*1e10*/  @P2 MOV R11, R4 ;  /* 0x00000004000b2202 */ /* 0x000fe40000000f00 */
[----:B------:R-:W-:Y:S02]  /*1e20*/  @P2 R2UR.BROADCAST UR8, R3 ;  /* 0x00000000030822ca */ /* 0x000fe400008e0000 */
[----:B------:R-:W-:-:S11]  /*1e30*/  @P2 LOP3.LUT R8, R5, 0xffff, RZ, 0xc0, !PT ;  /* 0x0000ffff05082812 */ /* 0x000fd600078ec0ff */
[----:B------:R-:W-:Y:S01]  /*1e40*/  @UP0 UMOV UR36, UR8 ;  /* 0x0000000800240c82 */ /* 0x000fe20008000000 */
[----:B-1----:R-:W-:Y:S05]  /*1e50*/  @!P0 BRA `(.L_x_33) ;  /* 0x0000000000b88947 */ /* 0x002fea0003800000 */
[----:B------:R-:W4:Y:S01]  /*1e60*/  LDC.64 R4, c[0x0][0xb18] ;  /* 0x0002c600ff047b82 */ /* 0x000f220000000a00 */
[----:B------:R-:W-:-:S07]  /*1e70*/  ISETP.NE.AND P3, PT, R40, 0x1, PT ;  /* 0x000000012800780c */ /* 0x000fce0003f65270 */
[----:B------:R-:W1:Y:S08]  /*1e80*/  LDC.64 R6, c[0x0][0xb10] ;  /* 0x0002c400ff067b82 */ /* 0x000e700000000a00 */
[----:B------:R-:W2:Y:S08]  /*1e90*/  LDC R16, c[0x0][0xb20] ;  /* 0x0002c800ff107b82 */ /* 0x000eb00000000800 */
[----:B------:R-:W3:Y:S01]  /*1ea0*/  LDC R18, c[0x0][0xb0c] ;  /* 0x0002c300ff127b82 */ /* 0x000ee20000000800 */
[----:B----4-:R-:W-:Y:S01]  /*1eb0*/  IMAD.HI.U32 R17, R0, R5, RZ ;  /* 0x0000000500117227 */ /* 0x010fe200078e00ff */
[----:B------:R-:W-:-:S03]  /*1ec0*/  ISETP.NE.AND P0, PT, R4, 0x1, PT ;  /* 0x000000010400780c */ /* 0x000fc60003f05270 */
[----:B------:R-:W-:-:S03]  /*1ed0*/  IMAD.HI.U32 R5, R8, R5, RZ ;  /* 0x0000000508057227 */ /* 0x000fc600078e00ff */
[----:B------:R-:W4:Y:S01]  /*1ee0*/  LDC.64 R2, c[0x0][0xb28] ;  /* 0x0002ca00ff027b82 */ /* 0x000f220000000a00 */
[----:B-1----:R-:W-:-:S04]  /*1ef0*/  IMAD.HI.U32 R20, R9, R6, RZ ;  /* 0x0000000609147227 */ /* 0x002fc800078e00ff */
[----:B------:R-:W-:Y:S01]  /*1f00*/  IMAD.HI.U32 R22, R11, R6, RZ ;  /* 0x000000060b167227 */ /* 0x000fe200078e00ff */
[----:B------:R-:W-:Y:S02]  /*1f10*/  SHF.R.U32.HI R20, RZ, R7, R20 ;  /* 0x00000007ff147219 */ /* 0x000fe40000011614 */
[-C--:B--2---:R-:W-:Y:S02]  /*1f20*/  SHF.R.U32.HI R17, RZ, R16.reuse, R17 ;  /* 0x00000010ff117219 */ /* 0x084fe40000011611 */
[----:B------:R-:W-:Y:S02]  /*1f30*/  SHF.R.U32.HI R5, RZ, R16, R5 ;  /* 0x00000010ff057219 */ /* 0x000fe40000011605 */
[----:B------:R-:W-:Y:S02]  /*1f40*/  SEL R17, R0, R17, !P0 ;  /* 0x0000001100117207 */ /* 0x000fe40004000000 */
[----:B------:R-:W-:Y:S02]  /*1f50*/  SHF.R.U32.HI R22, RZ, R7, R22 ;  /* 0x00000007ff167219 */ /* 0x000fe40000011616 */
[----:B---3--:R-:W-:-:S02]  /*1f60*/  ISETP.NE.AND P1, PT, R18, 0x1, PT ;  /* 0x000000011200780c */ /* 0x008fc40003f25270 */
[----:B------:R-:W-:Y:S02]  /*1f70*/  SEL R5, R8, R5, !P0 ;  /* 0x0000000508057207 */ /* 0x000fe40004000000 */
[----:B------:R-:W-:Y:S02]  /*1f80*/  SEL R19, R9, R20, !P1 ;  /* 0x0000001409137207 */ /* 0x000fe40004800000 */
[----:B------:R-:W-:Y:S01]  /*1f90*/  SEL R7, R11, R22, !P1 ;  /* 0x000000160b077207 */ /* 0x000fe20004800000 */
[----:B----4-:R-:W-:-:S04]  /*1fa0*/  IMAD.HI.U32 R20, R17, R2, RZ ;  /* 0x0000000211147227 */ /* 0x010fc800078e00ff */
[----:B------:R-:W-:Y:S01]  /*1fb0*/  IMAD.HI.U32 R6, R19, R2, RZ ;  /* 0x0000000213067227 */ /* 0x000fe200078e00ff */
[----:B------:R-:W-:-:S04]  /*1fc0*/  @P3 SHF.R.U32.HI R17, RZ, R3, R20 ;  /* 0x00000003ff113219 */ /* 0x000fc80000011614 */
[----:B------:R-:W-:Y:S01]  /*1fd0*/  @P3 SHF.R.U32.HI R19, RZ, R3, R6 ;  /* 0x00000003ff133219 */ /* 0x000fe20000011606 */
[----:B------:R-:W-:-:S04]  /*1fe0*/  IMAD R17, R40, R17, RZ ;  /* 0x0000001128117224 */ /* 0x000fc800078e02ff */
[----:B------:R-:W-:Y:S01]  /*1ff0*/  IMAD R6, R40, R19, RZ ;  /* 0x0000001328067224 */ /* 0x000fe200078e02ff */
[C---:B------:R-:W-:Y:S02]  /*2000*/  ISETP.GE.AND P0, PT, R5.reuse, R17, PT ;  /* 0x000000110500720c */ /* 0x040fe40003f06270 */
[----:B------:R-:W-:Y:S02]  /*2010*/  IADD3 R17, PT, PT, -R5, RZ, RZ ;  /* 0x000000ff05117210 */ /* 0x000fe40007ffe1ff */
[----:B------:R-:W-:Y:S01]  /*2020*/  ISETP.GE.OR P0, PT, R7, R6, P0 ;  /* 0x000000060700720c */ /* 0x000fe20000706670 */
[----:B------:R-:W-:-:S04]  /*2030*/  IMAD.HI.U32 R6, R5, R2, RZ ;  /* 0x0000000205067227 */ /* 0x000fc800078e00ff */
[----:B------:R-:W-:Y:S01]  /*2040*/  IMAD R8, R4, R17, R8 ;  /* 0x0000001104087224 */ /* 0x000fe200078e0208 */
[----:B------:R-:W-:-:S04]  /*2050*/  SHF.R.U32.HI R6, RZ, R3, R6 ;  /* 0x00000003ff067219 */ /* 0x000fc80000011606 */
[----:B------:R-:W-:-:S03]  /*2060*/  SEL R6, R5, R6, !P3 ;  /* 0x0000000605067207 */ /* 0x000fc60005800000 */
[----:B------:R-:W-:-:S04]  /*2070*/  @!P0 IMAD.HI.U32 R16, R7, R2, RZ ;  /* 0x0000000207108227 */ /* 0x000fc800078e00ff */
[----:B------:R-:W-:Y:S01]  /*2080*/  IMAD.MOV R2, RZ, RZ, -R6 ;  /* 0x000000ffff027224 */ /* 0x000fe200078e0a06 */
[----:B------:R-:W-:-:S03]  /*2090*/  @!P0 SHF.R.U32.HI R16, RZ, R3, R16 ;  /* 0x00000003ff108219 */ /* 0x000fc60000011610 */
[----:B------:R-:W-:Y:S01]  /*20a0*/  IMAD R2, R40, R2, R5 ;  /* 0x0000000228027224 */ /* 0x000fe200078e0205 */
        /* <DEDUP_REMOVED lines=9> */
.L_x_33:
[----:B------:R-:W1:Y:S02]  /*2140*/  LDCU UR8, c[0x0][0xb30] ;  /* 0x00016600ff0877ac */ /* 0x000e640008000800 */
[----:B-1----:R-:W-:-:S09]  /*2150*/  UISETP.NE.AND UP0, UPT, UR8, 0x1, UPT ;  /* 0x000000010800788c */ /* 0x002fd2000bf05270 */
[----:B------:R-:W-:Y:S05]  /*2160*/  BRA.U UP0, `(.L_x_34) ;  /* 0x0000000100407547 */ /* 0x000fea000b800000 */
[----:B------:R-:W1:Y:S08]  /*2170*/  LDC.64 R4, c[0x0][0xb10] ;  /* 0x0002c400ff047b82 */ /* 0x000e700000000a00 */
[----:B------:R-:W2:Y:S08]  /*2180*/  LDC.64 R2, c[0x0][0xb18] ;  /* 0x0002c600ff027b82 */ /* 0x000eb00000000a00 */
[----:B------:R-:W3:Y:S08]  /*2190*/  LDC R6, c[0x0][0xb20] ;  /* 0x0002c800ff067b82 */ /* 0x000ef00000000800 */
[----:B------:R-:W4:Y:S01]  /*21a0*/  LDC R16, c[0x0][0xb0c] ;  /* 0x0002c300ff107b82 */ /* 0x000f220000000800 */
[----:B-1----:R-:W-:-:S05]  /*21b0*/  IMAD.HI.U32 R4, R11, R4, RZ ;  /* 0x000000040b047227 */ /* 0x002fca00078e00ff */
[----:B------:R-:W-:Y:S01]  /*21c0*/  SHF.R.U32.HI R4, RZ, R5, R4 ;  /* 0x00000005ff047219 */ /* 0x000fe20000011604 */
[----:B--2---:R-:W-:Y:S01]  /*21d0*/  IMAD.HI.U32 R3, R8, R3, RZ ;  /* 0x0000000308037227 */ /* 0x004fe200078e00ff */
[----:B------:R-:W-:-:S04]  /*21e0*/  ISETP.NE.AND P0, PT, R2, 0x1, PT ;  /* 0x000000010200780c */ /* 0x000fc80003f05270 */
[----:B---3--:R-:W-:-:S04]  /*21f0*/  SHF.R.U32.HI R3, RZ, R6, R3 ;  /* 0x00000006ff037219 */ /* 0x008fc80000011603 */
[----:B------:R-:W-:Y:S02]  /*2200*/  SEL R3, R8, R3, !P0 ;  /* 0x0000000308037207 */ /* 0x000fe40004000000 */
[----:B----4-:R-:W-:-:S04]  /*2210*/  ISETP.NE.AND P1, PT, R16, 0x1, PT ;  /* 0x000000011000780c */ /* 0x010fc80003f25270 */
[----:B------:R-:W-:-:S05]  /*2220*/  SEL R4, R11, R4, !P1 ;  /* 0x000000040b047207 */ /* 0x000fca0004800000 */
[----:B------:R-:W-:Y:S02]  /*2230*/  IMAD.IADD R5, R3, 0x1, -R4 ;  /* 0x0000000103057824 */ /* 0x000fe400078e0a04 */
[----:B------:R-:W-:Y:S02]  /*2240*/  IMAD.IADD R3, R4, 0x1, -R3 ;  /* 0x0000000104037824 */ /* 0x000fe400078e0a03 */
[----:B------:R-:W-:Y:S02]  /*2250*/  IMAD R11, R5, R16, R11 ;  /* 0x00000010050b7224 */ /* 0x000fe400078e020b */
[----:B------:R-:W-:-:S07]  /*2260*/  IMAD R8, R3, R2, R8 ;  /* 0x0000000203087224 */ /* 0x000fce00078e0208 */
.L_x_34:
[----:B------:R-:W-:Y:S01]  /*2270*/  VIADD R14, R14, 0x1 ;  /* 0x000000010e0e7836 */ /* 0x000fe20000000000 */
[----:B------:R-:W-:Y:S01]  /*2280*/  PLOP3.LUT P1, PT, PT, PT, PT, 0x80, 0x8 ;  /* 0x000000000008781c */ /* 0x000fe20003f2f070 */
[----:B------:R-:W-:Y:S02]  /*2290*/  IMAD.IADD R21, R11, 0x1, R90 ;  /* 0x000000010b157824 */ /* 0x000fe400078e025a */
[----:B------:R-:W-:Y:S01]  /*22a0*/  IMAD.IADD R20, R8, 0x1, R83 ;  /* 0x0000000108147824 */ /* 0x000fe200078e0253 */
[----:B------:R-:W-:-:S04]  /*22b0*/  ISETP.NE.AND P0, PT, R14, 0x2, PT ;  /* 0x000000020e00780c */ /* 0x000fc80003f05270 */
[----:B------:R-:W-:Y:S02]  /*22c0*/  SEL R2, RZ, 0x1, P0 ;  /* 0x00000001ff027807 */ /* 0x000fe40000000000 */
[----:B------:R-:W-:Y:S02]  /*22d0*/  SEL R14, R14, RZ, P0 ;  /* 0x000000ff0e0e7207 */ /* 0x000fe40000000000 */
[----:B------:R-:W-:Y:S01]  /*22e0*/  LOP3.LUT R13, R13, R2, RZ, 0x3c, !PT ;  /* 0x000000020d0d7212 */ /* 0x000fe200078e3cff */
[----:B------:R-:W-:Y:S06]  /*22f0*/  @P2 BRA `(.L_x_35) ;  /* 0xfffffff000982947 */ /* 0x000fec000383ffff */
[----:B------:R-:W-:Y:S01]  /*2300*/  UIADD3 UR4, UPT, UPT, UR4, 0x28, URZ ;  /* 0x0000002804047890 */ /* 0x000fe2000fffe0ff */
[----:B------:R-:W-:-:S03]  /*2310*/  SHF.L.U32 R3, R15, 0x1f, RZ ;  /* 0x0000001f0f037819 */ /* 0x000fc600000006ff */
[----:B------:R-:W-:-:S09]  /*2320*/  ULEA UR5, UR6, UR4, 0x3 ;  /* 0x0000000406057291 */ /* 0x000fd2000f8e18ff */
[----:B------:R-:W1:Y:S02]  /*2330*/  SYNCS.PHASECHK.TRANS64.TRYWAIT P0, [UR5], R3 ;  /* 0x00000003ff0075a7 */ /* 0x000e640008001105 */
[----:B-1----:R-:W-:Y:S05]  /*2340*/  @!P0 BRA `(.L_x_36) ;  /* 0x0000006c00cc8947 */ /* 0x002fea0003800000 */
.L_x_131:
[----:B------:R-:W-:-:S04]  /*2350*/  UIADD3 UR6, UPT, UPT, UR6, 0x1, URZ ;  /* 0x0000000106067890 */ /* 0x000fc8000fffe0ff */
[----:B------:R-:W-:-:S04]  /*2360*/  UISETP.NE.AND UP0, UPT, UR6, 0x5, UPT ;  /* 0x000000050600788c */ /* 0x000fc8000bf05270 */
[----:B------:R-:W-:Y:S02]  /*2370*/  USEL UR7, URZ, 0x1, UP0 ;  /* 0x00000001ff077887 */ /* 0x000fe40008000000 */
[----:B------:R-:W-:-:S04]  /*2380*/  USEL UR6, UR6, URZ, UP0 ;  /* 0x000000ff06067287 */ /* 0x000fc80008000000 */
[----:B------:R-:W-:Y:S01]  /*2390*/  ULEA UR5, UR6, UR4, 0x3 ;  /* 0x0000000406057291 */ /* 0x000fe2000f8e18ff */
[----:B------:R-:W-:-:S04]  /*23a0*/  LOP3.LUT R2, R15, UR7, RZ, 0x3c, !PT ;  /* 0x000000070f027c12 */ /* 0x000fc8000f8e3cff */
[----:B-1----:R-:W-:-:S04]  /*23b0*/  SHF.L.U32 R3, R2, 0x1f, RZ ;  /* 0x0000001f02037819 */ /* 0x002fc800000006ff */
[----:B------:R-:W1:Y:S02]  /*23c0*/  SYNCS.PHASECHK.TRANS64.TRYWAIT P0, [UR5], R3 ;  /* 0x00000003ff0075a7 */ /* 0x000e640008001105 */
[----:B-1----:R-:W-:Y:S05]  /*23d0*/  @!P0 BRA `(.L_x_37) ;  /* 0x0000006c00c08947 */ /* 0x002fea0003800000 */
.L_x_133:
        /* <DEDUP_REMOVED lines=9> */
.L_x_135:
        /* <DEDUP_REMOVED lines=9> */
.L_x_137:
[----:B------:R-:W-:-:S04]  /*2500*/  UIADD3 UR6, UPT, UPT, UR6, 0x1, URZ ;  /* 0x0000000106067890 */ /* 0x000fc8000fffe0ff */
[----:B------:R-:W-:-:S04]  /*2510*/  UISETP.NE.AND UP0, UPT, UR6, 0x5, UPT ;  /* 0x000000050600788c */ /* 0x000fc8000bf05270 */
[----:B------:R-:W-:Y:S02]  /*2520*/  USEL UR5, URZ, 0x1, UP0 ;  /* 0x00000001ff057887 */ /* 0x000fe40008000000 */
[----:B------:R-:W-:-:S04]  /*2530*/  USEL UR6, UR6, URZ, UP0 ;  /* 0x000000ff06067287 */ /* 0x000fc80008000000 */
[----:B------:R-:W-:Y:S01]  /*2540*/  ULEA UR6, UR6, UR4, 0x3 ;  /* 0x0000000406067291 */ /* 0x000fe2000f8e18ff */
[----:B-1----:R-:W-:-:S04]  /*2550*/  LOP3.LUT R3, R2, UR5, RZ, 0x3c, !PT ;  /* 0x0000000502037c12 */ /* 0x002fc8000f8e3cff */
[----:B------:R-:W-:Y:S01]  /*2560*/  SHF.L.U32 R3, R3, 0x1f, RZ ;  /* 0x0000001f03037819 */ /* 0x000fe200000006ff */
[----:B----4-:R-:W-:-:S07]  /*2570*/  IMAD.U32 R0, RZ, RZ, UR6 ;  /* 0x00000006ff007e24 */ /* 0x010fce000f8e00ff */
.L_x_40:
[----:B-1----:R1:W2:Y:S02]  /*2580*/  SYNCS.PHASECHK.TRANS64.TRYWAIT P0, [R0+URZ], R3 ;  /* 0x00000003000075a7 */ /* 0x0022a400080011ff */
[----:B--2---:R-:W-:Y:S05]  /*2590*/  @!P0 NANOSLEEP.SYNCS 0x989680 ;  /* 0x009896800000895d */ /* 0x004fea0003900000 */
[----:B------:R-:W2:Y:S02]  /*25a0*/  @!P0 SYNCS.PHASECHK.TRANS64 P0, [R0+URZ], R3 ;  /* 0x00000003000085a7 */ /* 0x000ea400080010ff */
[----:B--2---:R-:W-:Y:S05]  /*25b0*/  @P0 EXIT ;  /* 0x000000000000094d */ /* 0x004fea0003800000 */
[----:B------:R-:W-:Y:S05]  /*25c0*/  BRA `(.L_x_40) ;  /* 0xfffffffc00ec7947 */ /* 0x000fea000383ffff */
.L_x_17:
[----:B------:R-:W-:-:S04]  /*25d0*/  UISETP.NE.AND UP1, UPT, UR37, URZ, UPT ;  /* 0x000000ff2500728c */ /* 0x000fc8000bf25270 */
[----:B------:R-:W-:-:S09]  /*25e0*/  UISETP.NE.OR UP1, UPT, UR8, 0x1, UP1 ;  /* 0x000000010800788c */ /* 0x000fd20008f25670 */
[----:B------:R-:W-:Y:S05]  /*25f0*/  BRA.U UP1, `(.L_x_41) ;  /* 0x0000000501487547 */ /* 0x000fea000b800000 */
[----:B------:R-:W-:Y:S01]  /*2600*/  ISETP.NE.AND P2, PT, R2, RZ, PT ;  /* 0x000000ff0200720c */ /* 0x000fe20003f45270 */
[----:B------:R-:W-:Y:S01]  /*2610*/  IMAD.MOV.U32 R12, RZ, RZ, 0x1 ;  /* 0x00000001ff0c7424 */ /* 0x000fe200078e00ff */
[----:B------:R-:W-:Y:S02]  /*2620*/  CS2R R10, SRZ ;  /* 0x00000000000a7805 */ /* 0x000fe4000001ff00 */
[----:B------:R-:W-:Y:S01]  /*2630*/  CS2R R8, SRZ ;  /* 0x0000000000087805 */ /* 0x000fe2000001ff00 */
[----:B------:R-:W-:Y:S01]  /*2640*/  UMOV UR4, 0x400 ;  /* 0x0000040000047882 */ /* 0x000fe20000000000 */
[----:B------:R-:W-:Y:S01]  /*2650*/  UMOV UR6, URZ ;  /* 0x000000ff00067c82 */ /* 0x000fe20008000000 */
[----:B------:R-:W-:-:S12]  /*2660*/  ULEA UR37, UR37, UR4, 0x18 ;  /* 0x0000000425257291 */ /* 0x000fd8000f8ec0ff */
.L_x_45:
[----:B------:R-:W-:Y:S02]  /*2670*/  LEA R0, R8, UR37, 0x3 ;  /* 0x0000002508007c11 */ /* 0x000fe4000f8e18ff */
[----:B------:R-:W-:-:S03]  /*2680*/  SHF.L.U32 R5, R9, 0x1f, RZ ;  /* 0x0000001f09057819 */ /* 0x000fc600000006ff */
[----:B------:R-:W-:Y:S01]  /*2690*/  VIADD R4, R0, 0x110 ;  /* 0x0000011000047836 */ /* 0x000fe20000000000 */
[----:B------:R-:W1:Y:S02]  /*26a0*/  SYNCS.PHASECHK.TRANS64.TRYWAIT P0, [R0+URZ+0x100], R5 ;  /* 0x00010005000075a7 */ /* 0x000e6400080011ff */
[----:B-1----:R-:W-:Y:S05]  /*26b0*/  @!P0 BRA `(.L_x_42) ;  /* 0x0000006c00508947 */ /* 0x002fea0003800000 */
.L_x_138:
[----:B------:R-:W-:Y:S01]  /*26c0*/  ULEA UR5, UR6, UR37, 0x3 ;  /* 0x0000002506057291 */ /* 0x000fe2000f8e18ff */
[----:B------:R-:W-:Y:S02]  /*26d0*/  PRMT R4, RZ, 0x654, R4 ;  /* 0x00000654ff047816 */ /* 0x000fe40000000004 */
[----:B-1----:R-:W-:Y:S01]  /*26e0*/  SHF.L.U32 R5, R12, 0x1f, RZ ;  /* 0x0000001f0c057819 */ /* 0x002fe200000006ff */
[----:B------:R-:W-:Y:S01]  /*26f0*/  UIADD3 UR4, UPT, UPT, UR5, 0xa0, URZ ;  /* 0x000000a005047890 */ /* 0x000fe2000fffe0ff */
[----:B------:R1:W-:Y:S05]  /*2700*/  SYNCS.ARRIVE.TRANS64.RED.A1T0 RZ, [R4+URZ], RZ ;  /* 0x000000ff04ff79a7 */ /* 0x0003ea00081004ff */
[----:B------:R-:W-:Y:S01]  /*2710*/  IMAD.U32 R7, RZ, RZ, UR4 ;  /* 0x00000004ff077e24 */ /* 0x000fe2000f8e00ff */
[----:B------:R-:W2:Y:S04]  /*2720*/  SYNCS.PHASECHK.TRANS64.TRYWAIT P0, [UR5+0xb0], R5 ;  /* 0x0000b005ff0075a7 */ /* 0x000ea80008001105 */
[----:B------:R-:W-:Y:S01]  /*2730*/  PRMT R6, R2, 0x654, R7 ;  /* 0x0000065402067816 */ /* 0x000fe20000000007 */
[----:B-1----:R-:W-:Y:S01]  /*2740*/  @!P2 IMAD.MOV.U32 R4, RZ, RZ, 0x10 ;  /* 0x00000010ff04a424 */ /* 0x002fe200078e00ff */
[----:B--2---:R-:W-:Y:S06]  /*2750*/  @!P0 BRA `(.L_x_43) ;  /* 0x0000006c003c8947 */ /* 0x004fec0003800000 */
.L_x_140:
[----:B------:R-:W-:Y:S01]  /*2760*/  ULEA UR4, UR6, UR37, 0x4 ;  /* 0x0000002506047291 */ /* 0x000fe2000f8e20ff */
[----:B------:R-:W-:Y:S01]  /*2770*/  SEL R3, R6, R3, !P2 ;  /* 0x0000000306037207 */ /* 0x000fe20005000000 */
[----:B------:R-:W-:Y:S01]  /*2780*/  UIADD3 UR5, UPT, UPT, UR5, 0xa0, URZ ;  /* 0x000000a005057890 */ /* 0x000fe2000fffe0ff */
[----:B-1----:R-:W-:Y:S01]  /*2790*/  LEA R0, R11, UR37, 0x3 ;  /* 0x000000250b007c11 */ /* 0x002fe2000f8e18ff */
[----:B------:R-:W-:Y:S01]  /*27a0*/  UIADD3 UR4, UPT, UPT, UR4, 0x130, URZ ;  /* 0x0000013004047890 */ /* 0x000fe2000fffe0ff */
[----:B------:R-:W-:Y:S01]  /*27b0*/  SHF.L.U32 R5, R10, 0x1f, RZ ;  /* 0x0000001f0a057819 */ /* 0x000fe200000006ff */
[----:B------:R1:W-:Y:S01]  /*27c0*/  @!P2 SYNCS.ARRIVE.TRANS64.RED RZ, [R3+URZ], R4 ;  /* 0x0000000403ffa9a7 */ /* 0x0003e200080004ff */
[----:B------:R-:W-:Y:S01]  /*27d0*/  UIADD3 UR6, UPT, UPT, UR6, 0x1, URZ ;  /* 0x0000000106067890 */ /* 0x000fe2000fffe0ff */
[----:B------:R-:W-:-:S03]  /*27e0*/  VIADD R8, R8, 0x1 ;  /* 0x0000000108087836 */ /* 0x000fc60000000000 */
[----:B------:R-:W-:Y:S02]  /*27f0*/  UISETP.NE.AND UP0, UPT, UR6, 0x2, UPT ;  /* 0x000000020600788c */ /* 0x000fe4000bf05270 */
[----:B------:R-:W-:Y:S06]  /*2800*/  UGETNEXTWORKID.BROADCAST [UR4], [UR5] ;  /* 0x00000000040073ca */ /* 0x000fec0008000100 */
[----:B------:R-:W-:Y:S01]  /*2810*/  USEL UR4, URZ, 0x1, UP0 ;  /* 0x00000001ff047887 */ /* 0x000fe20008000000 */
[----:B------:R-:W-:Y:S01]  /*2820*/  ISETP.NE.AND P0, PT, R8, 0x2, PT ;  /* 0x000000020800780c */ /* 0x000fe20003f05270 */
[----:B------:R-:W-:Y:S01]  /*2830*/  USEL UR6, UR6, URZ, UP0 ;  /* 0x000000ff06067287 */ /* 0x000fe20008000000 */
[----:B------:R-:W2:Y:S03]  /*2840*/  SYNCS.PHASECHK.TRANS64.TRYWAIT P1, [R0+URZ+0xa0], R5 ;  /* 0x0000a005000075a7 */ /* 0x000ea600080211ff */
[----:B------:R-:W-:Y:S01]  /*2850*/  LOP3.LUT R12, R12, UR4, RZ, 0x3c, !PT ;  /* 0x000000040c0c7c12 */ /* 0x000fe2000f8e3cff */
[----:B-12---:R-:W-:Y:S07]  /*2860*/  @!P1 BRA `(.L_x_44) ;  /* 0x0000006c00109947 */ /* 0x006fee0003800000 */
.L_x_141:
[C---:B------:R-:W-:Y:S01]  /*2870*/  LEA R4, R11.reuse, UR37, 0x4 ;  /* 0x000000250b047c11 */ /* 0x040fe2000f8e20ff */
[----:B-1----:R-:W-:Y:S01]  /*2880*/  VIADD R0, R0, 0xb0 ;  /* 0x000000b000007836 */ /* 0x002fe20000000000 */
[----:B------:R-:W-:Y:S01]  /*2890*/  SEL R8, R8, RZ, P0 ;  /* 0x000000ff08087207 */ /* 0x000fe20000000000 */
[----:B------:R-:W-:-:S03]  /*28a0*/  VIADD R11, R11, 0x1 ;  /* 0x000000010b0b7836 */ /* 0x000fc60000000000 */
[----:B------:R-:W1:Y:S01]  /*28b0*/  LDS.128 R4, [R4+0x130] ;  /* 0x0001300004047984 */ /* 0x000e620000000c00 */
[----:B------:R-:W-:Y:S02]  /*28c0*/  PRMT R0, RZ, 0x654, R0 ;  /* 0x00000654ff007816 */ /* 0x000fe40000000000 */
[C---:B------:R-:W-:Y:S01]  /*28d0*/  ISETP.NE.AND P1, PT, R11.reuse, 0x2, PT ;  /* 0x000000020b00780c */ /* 0x040fe20003f25270 */
[----:B------:R-:W-:Y:S01]  /*28e0*/  @!PT LDS RZ, [RZ] ;  /* 0x00000000fffff984 */ /* 0x000fe20000000800 */
[----:B------:R-:W-:Y:S01]  /*28f0*/  @!PT LDS RZ, [RZ] ;  /* 0x00000000fffff984 */ /* 0x000fe20000000800 */
[----:B------:R-:W-:Y:S01]  /*2900*/  @!PT LDS RZ, [RZ] ;  /* 0x00000000fffff984 */ /* 0x000fe20000000800 */
[----:B------:R-:W-:Y:S01]  /*2910*/  @!PT LDS RZ, [RZ] ;  /* 0x00000000fffff984 */ /* 0x000fe20000000800 */
[----:B------:R2:W-:Y:S06]  /*2920*/  MEMBAR.ALL.CTA ;  /* 0x0000000000007992 */ /* 0x0005ec0000008000 */
[----:B--2---:R-:W2:Y:S01]  /*2930*/  FENCE.VIEW.ASYNC.S ;  /* 0x00000000000073c6 */ /* 0x004ea20000000000 */
[----:B------:R-:W-:Y:S01]  /*2940*/  SEL R11, R11, RZ, P1 ;  /* 0x000000ff0b0b7207 */ /* 0x000fe20000800000 */
[----:B--2---:R2:W-:Y:S01]  /*2950*/  SYNCS.ARRIVE.TRANS64.RED.A1T0 RZ, [R0+URZ], RZ ;  /* 0x000000ff00ff79a7 */ /* 0x0045e200081004ff */
[----:B-1----:R-:W-:-:S02]  /*2960*/  LOP3.LUT P3, RZ, R6, 0x1, RZ, 0xc0, !PT ;  /* 0x0000000106ff7812 */ /* 0x002fc4000786c0ff */
[----:B------:R-:W-:-:S04]  /*2970*/  SEL R5, RZ, 0x1, P1 ;  /* 0x00000001ff057807 */ /* 0x000fc80000800000 */
[----:B------:R-:W-:Y:S02]  /*2980*/  LOP3.LUT R10, R10, R5, RZ, 0x3c, !PT ;  /* 0x000000050a0a7212 */ /* 0x000fe400078e3cff */
[----:B--2---:R-:W-:-:S04]  /*2990*/  SEL R0, RZ, 0x1, P0 ;  /* 0x00000001ff007807 */ /* 0x004fc80000000000 */
[----:B------:R-:W-:Y:S01]  /*29a0*/  LOP3.LUT R9, R9, R0, RZ, 0x3c, !PT ;  /* 0x0000000009097212 */ /* 0x000fe200078e3cff */
[----:B------:R-:W-:Y:S06]  /*29b0*/  @P3 BRA `(.L_x_45) ;  /* 0xfffffffc002c3947 */ /* 0x000fec000383ffff */
[----:B------:R-:W-:Y:S01]  /*29c0*/  ULEA UR5, UR6, UR37, 0x3 ;  /* 0x0000002506057291 */ /* 0x000fe2000f8e18ff */
[----:B------:R-:W-:-:S08]  /*29d0*/  SHF.L.U32 R3, R12, 0x1f, RZ ;  /* 0x0000001f0c037819 */ /* 0x000fd000000006ff */
[----:B------:R-:W1:Y:S02]  /*29e0*/  SYNCS.PHASECHK.TRANS64 P0, [UR5+0xb0], R3 ;  /* 0x0000b003ff0075a7 */ /* 0x000e640008001005 */
[----:B-1----:R-:W-:Y:S05]  /*29f0*/  @P0 BRA `(.L_x_46) ;  /* 0x0000000000080947 */ /* 0x002fea0003800000 */
[----:B------:R-:W1:Y:S02]  /*2a00*/  SYNCS.PHASECHK.TRANS64.TRYWAIT P0, [UR5+0xb0], R3 ;  /* 0x0000b003ff0075a7 */ /* 0x000e640008001105 */
[----:B-1----:R-:W-:Y:S05]  /*2a10*/  @!P0 BRA `(.L_x_47) ;  /* 0x0000006800b88947 */ /* 0x002fea0003800000 */
.L_x_46:
[----:B------:R-:W-:-:S04]  /*2a20*/  UIADD3 UR4, UPT, UPT, UR6, 0x1, URZ ;  /* 0x0000000106047890 */ /* 0x000fc8000fffe0ff */
[----:B------:R-:W-:-:S04]  /*2a30*/  UISETP.NE.AND UP0, UPT, UR4, 0x2, UPT ;  /* 0x000000020400788c */ /* 0x000fc8000bf05270 */
[----:B------:R-:W-:Y:S02]  /*2a40*/  USEL UR7, URZ, 0x1, UP0 ;  /* 0x00000001ff077887 */ /* 0x000fe40008000000 */
[----:B------:R-:W-:-:S04]  /*2a50*/  USEL UR4, UR4, URZ, UP0 ;  /* 0x000000ff04047287 */ /* 0x000fc80008000000 */
[----:B------:R-:W-:Y:S01]  /*2a60*/  ULEA UR4, UR4, UR37, 0x3 ;  /* 0x0000002504047291 */ /* 0x000fe2000f8e18ff */
[----:B-1----:R-:W-:-:S04]  /*2a70*/  LOP3.LUT R3, R12, UR7, RZ, 0x3c, !PT ;  /* 0x000000070c037c12 */ /* 0x002fc8000f8e3cff */
[----:B------:R-:W-:-:S04]  /*2a80*/  SHF.L.U32 R0, R3, 0x1f, RZ ;  /* 0x0000001f03007819 */ /* 0x000fc800000006ff */
[----:B------:R-:W1:Y:S02]  /*2a90*/  SYNCS.PHASECHK.TRANS64 P0, [UR4+0xb0], R0 ;  /* 0x0000b000ff0075a7 */ /* 0x000e640008001004 */
[----:B-1----:R-:W-:Y:S05]  /*2aa0*/  @P0 EXIT ;  /* 0x000000000000094d */ /* 0x002fea0003800000 */
[----:B------:R-:W-:Y:S02]  /*2ab0*/  SHF.L.U32 R3, R3, 0x1f, RZ ;  /* 0x0000001f03037819 */ /* 0x000fe400000006ff */
[----:B------:R-:W-:-:S07]  /*2ac0*/  MOV R0, UR4 ;  /* 0x0000000400007c02 */ /* 0x000fce0008000f00 */
.L_x_48:
[----:B-1----:R1:W2:Y:S02]  /*2ad0*/  SYNCS.PHASECHK.TRANS64.TRYWAIT P0, [R0+URZ+0xb0], R3 ;  /* 0x0000b003000075a7 */ /* 0x0022a400080011ff */
[----:B--2---:R-:W-:Y:S05]  /*2ae0*/  @!P0 NANOSLEEP.SYNCS 0x989680 ;  /* 0x009896800000895d */ /* 0x004fea0003900000 */
[----:B------:R-:W2:Y:S02]  /*2af0*/  @!P0 SYNCS.PHASECHK.TRANS64 P0, [R0+URZ+0xb0], R3 ;  /* 0x0000b003000085a7 */ /* 0x000ea400080010ff */
[----:B--2---:R-:W-:Y:S05]  /*2b00*/  @P0 EXIT ;  /* 0x000000000000094d */ /* 0x004fea0003800000 */
[----:B------:R-:W-:Y:S05]  /*2b10*/  BRA `(.L_x_48) ;  /* 0xfffffffc00ec7947 */ /* 0x000fea000383ffff */
.L_x_41:
[----:B------:R-:W-:-:S09]  /*2b20*/  UISETP.NE.AND UP1, UPT, UR8, URZ, UPT ;  /* 0x000000ff0800728c */ /* 0x000fd2000bf25270 */
[----:B------:R-:W-:Y:S05]  /*2b30*/  BRA.U UP1, `(.L_x_49) ;  /* 0x0000000d01cc7547 */ /* 0x000fea000b800000 */
[----:B------:R-:W-:Y:S01]  /*2b40*/  UMOV UR4, 0x40 ;  /* 0x0000004000047882 */ /* 0x000fe20000000000 */
[----:B------:R-:W-:Y:S01]  /*2b50*/  NOP ;  /* 0x0000000000007918 */ /* 0x000fe20000000000 */
[----:B------:R-:W-:Y:S01]  /*2b60*/  ULEA UR4, UR37, UR4, 0x18 ;  /* 0x0000000425047291 */ /* 0x000fe2000f8ec0ff */
[----:B------:R-:W-:Y:S02]  /*2b70*/  UMOV UR5, 0x400 ;  /* 0x0000040000057882 */ /* 0x000fe40000000000 */
[----:B------:R-:W-:-:S06]  /*2b80*/  ULEA UR37, UR37, UR5, 0x18 ;  /* 0x0000000525257291 */ /* 0x000fcc000f8ec0ff */
[----:B------:R-:W1:Y:S02]  /*2b90*/  LDS.U8 R0, [UR4+0x1c] ;  /* 0x00001c04ff007984 */ /* 0x000e640008000000 */
[----:B-1----:R-:W-:-:S13]  /*2ba0*/  ISETP.NE.AND P0, PT, R0, RZ, PT ;  /* 0x000000ff0000720c */ /* 0x002fda0003f05270 */
[----:B------:R-:W-:Y:S05]  /*2bb0*/  @P0 BRA `(.L_x_50) ;  /* 0x0000000000580947 */ /* 0x000fea0003800000 */
[----:B------:R-:W-:-:S13]  /*2bc0*/  ELECT P0, URZ, PT ;  /* 0x0000000000ff782f */ /* 0x000fda0003800000 */
[----:B------:R-:W-:Y:S05]  /*2bd0*/  @!P0 BRA `(.L_x_51) ;  /* 0x0000000000608947 */ /* 0x000fea0003800000 */
[----:B------:R-:W-:Y:S01]  /*2be0*/  UMOV UR5, 0x10 ;  /* 0x0000001000057882 */ /* 0x000fe20000000000 */
[----:B------:R-:W-:Y:S01]  /*2bf0*/  HFMA2 R0, -RZ, RZ, 0, 5.9604644775390625e-08 ;  /* 0x00000001ff007431 */ /* 0x000fe200000001ff */
[----:B------:R-:W-:-:S03]  /*2c00*/  MOV R2, 0xffff ;  /* 0x0000ffff00027802 */ /* 0x000fc60000000f00 */
[----:B------:R-:W-:Y:S04]  /*2c10*/  DEPBAR.LE SB1, 0x36 ;  /* 0x00009d800000791a */ /* 0x000fe80000000000 */
[----:B------:R-:W1:Y:S02]  /*2c20*/  UTCATOMSWS.FIND_AND_SET.ALIGN UP0, UR5, UR5 ;  /* 0x00000005000575e3 */ /* 0x000e640008000800 */
[----:B-1----:R-:W-:Y:S01]  /*2c30*/  MOV R3, UR5 ;  /* 0x0000000500037c02 */ /* 0x002fe20008000f00 */
[----:B------:R-:W-:Y:S06]  /*2c40*/  BRA.U UP0, `(.L_x_52) ;  /* 0x0000000100187547 */ /* 0x000fec000b800000 */
.L_x_53:
[----:B------:R-:W-:Y:S05]  /*2c50*/  NANOSLEEP 0x64 ;  /* 0x000000640000795d */ /* 0x000fea0003800000 */
[----:B------:R-:W-:-:S05]  /*2c60*/  UMOV UR5, 0x10 ;  /* 0x0000001000057882 */ /* 0x000fca0000000000 */
[----:B------:R-:W-:Y:S04]  /*2c70*/  DEPBAR.LE SB1, 0x36 ;  /* 0x00009d800000791a */ /* 0x000fe80000000000 */
[----:B------:R-:W1:Y:S02]  /*2c80*/  UTCATOMSWS.FIND_AND_SET.ALIGN UP0, UR5, UR5 ;  /* 0x00000005000575e3 */ /* 0x000e640008000800 */
[----:B-1----:R-:W-:Y:S01]  /*2c90*/  MOV R3, UR5 ;  /* 0x0000000500037c02 */ /* 0x002fe20008000f00 */
[----:B------:R-:W-:Y:S05]  /*2ca0*/  BRA.U !UP0, `(.L_x_53) ;  /* 0xfffffffd08e87547 */ /* 0x000fea000b83ffff */
.L_x_52:
[-C--:B------:R-:W-:Y:S02]  /*2cb0*/  SHF.L.U32 R2, R2, R3.reuse, RZ ;  /* 0x0000000302027219 */ /* 0x080fe400000006ff */
[----:B------:R-:W-:Y:S01]  /*2cc0*/  SHF.L.U32 R0, R0, R3, RZ ;  /* 0x0000000300007219 */ /* 0x000fe200000006ff */
[----:B------:R-:W-:Y:S02]  /*2cd0*/  IMAD.SHL.U32 R3, R3, 0x20, RZ ;  /* 0x0000002003037824 */ /* 0x000fe400078e00ff */
[----:B------:R1:W-:Y:S04]  /*2ce0*/  ATOMS.OR RZ, [UR4+0x14], R2 ;  /* 0x00001402ffff798c */ /* 0x0003e8000b000004 */
[----:B------:R1:W-:Y:S04]  /*2cf0*/  ATOMS.OR RZ, [UR4+0x18], R0 ;  /* 0x00001800ffff798c */ /* 0x0003e8000b000004 */
[----:B------:R1:W-:Y:S01]  /*2d00*/  STS [UR37+0x150], R3 ;  /* 0x00015003ff007988 */ /* 0x0003e20008000825 */
[----:B------:R-:W-:Y:S05]  /*2d10*/  BRA `(.L_x_51) ;  /* 0x0000000000107947 */ /* 0x000fea0003800000 */
.L_x_50:
[----:B------:R-:W-:Y:S02]  /*2d20*/  MOV R0, 0xffffffff ;  /* 0xffffffff00007802 */ /* 0x000fe40000000f00 */
[----:B------:R-:W-:-:S03]  /*2d30*/  MOV R2, 0x2d60 ;  /* 0x00002d6000027802 */ /* 0x000fc60000000f00 */
[----:B------:R1:W-:Y:S04]  /*2d40*/  STS [UR37+0x150], R0 ;  /* 0x00015000ff007988 */ /* 0x0003e80008000825 */
[----:B-1-3-5:R-:W-:Y:S05]  /*2d50*/  CALL.REL.NOINC `($__internal_1_$__cuda_sm10x_tcgen05_guardrail_trap_phase_invalid_during_alloc) ;  /* 0x0000006c00fc7944 */ /* 0x02afea0003c00000 */
.L_x_51:
[----:B------:R-:W-:Y:S05]  /*2d60*/  WARPSYNC.ALL ;  /* 0x0000000000007948 */ /* 0x000fea0003800000 */
[----:B------:R-:W2:Y:S01]  /*2d70*/  S2UR UR5, SR_CgaCtaId ;  /* 0x00000000000579c3 */ /* 0x000ea20000008800 */
[----:B------:R-:W-:Y:S01]  /*2d80*/  UMOV UR4, 0x400 ;  /* 0x0000040000047882 */ /* 0x000fe20000000000 */
[----:B------:R-:W-:-:S06]  /*2d90*/  NOP ;  /* 0x0000000000007918 */ /* 0x000fcc0000000000 */
[----:B------:R-:W-:Y:S06]  /*2da0*/  BAR.ARV 0x6, 0xa0 ;  /* 0x0182800000007b1d */ /* 0x000fec0000002000 */
[----:B------:R-:W4:Y:S01]  /*2db0*/  LDCU UR7, c[0x0][0x38c] ;  /* 0x00007180ff0777ac */ /* 0x000f220008000800 */
[----:B------:R-:W-:Y:S01]  /*2dc0*/  IMAD.MOV.U32 R11, RZ, RZ, 0x1 ;  /* 0x00000001ff0b7424 */ /* 0x000fe200078e00ff */
[----:B------:R-:W-:Y:S01]  /*2dd0*/  CS2R R8, SRZ ;  /* 0x0000000000087805 */ /* 0x000fe2000001ff00 */
[----:B------:R-:W-:Y:S01]  /*2de0*/  IMAD.MOV.U32 R10, RZ, RZ, RZ ;  /* 0x000000ffff0a7224 */ /* 0x000fe200078e00ff */
[----:B------:R-:W3:Y:S01]  /*2df0*/  LDCU UR6, c[0x0][0x38c] ;  /* 0x00007180ff0677ac */ /* 0x000ee20008000800 */
[----:B------:R-:W-:Y:S01]  /*2e00*/  UMOV UR15, URZ ;  /* 0x000000ff000f7c82 */ /* 0x000fe20008000000 */
[----:B------:R-:W-:Y:S01]  /*2e10*/  UMOV UR14, URZ ;  /* 0x000000ff000e7c82 */ /* 0x000fe20008000000 */
[----:B--2---:R-:W-:Y:S01]  /*2e20*/  ULEA UR5, UR5, UR4, 0x18 ;  /* 0x0000000405057291 */ /* 0x004fe2000f8ec0ff */
[----:B------:R-:W-:Y:S01]  /*2e30*/  UMOV UR24, 0x0 ;  /* 0x0000000000187882 */ /* 0x000fe20000000000 */
[----:B------:R-:W-:-:S02]  /*2e40*/  UMOV UR25, 0x44004a0 ;  /* 0x044004a000197882 */ /* 0x000fc40000000000 */
[----:B------:R-:W-:Y:S02]  /*2e50*/  UIADD3 UR10, UPT, UPT, UR5, 0x6400, URZ ;  /* 0x00006400050a7890 */ /* 0x000fe4000fffe0ff */
[----:B------:R-:W-:Y:S02]  /*2e60*/  UIADD3 UR11, UPT, UPT, UR5, 0x10400, URZ ;  /* 0x00010400050b7890 */ /* 0x000fe4000fffe0ff */
[----:B----4-:R-:W-:Y:S01]  /*2e70*/  UIADD3 UR7, UPT, UPT, UR7, 0x7f, URZ ;  /* 0x0000007f07077890 */ /* 0x010fe2000fffe0ff */
[----:B-1----:R-:W1:Y:S01]  /*2e80*/  LDS R0, [UR5+0x150] ;  /* 0x00015005ff007984 */ /* 0x002e620008000800 */
[----:B------:R-:W-:Y:S02]  /*2e90*/  USHF.R.U32.HI UR10, URZ, 0x4, UR10 ;  /* 0x00000004ff0a7899 */ /* 0x000fe4000801160a */
[----:B------:R-:W-:Y:S02]  /*2ea0*/  USHF.R.S32.HI UR4, URZ, 0x1f, UR7 ;  /* 0x0000001fff047899 */ /* 0x000fe40008011407 */
[----:B------:R-:W-:-:S02]  /*2eb0*/  USHF.R.U32.HI UR11, URZ, 0x4, UR11 ;  /* 0x00000004ff0b7899 */ /* 0x000fc4000801160b */
[----:B------:R-:W-:Y:S02]  /*2ec0*/  ULEA.HI UR4, UR4, UR7, URZ, 0x7 ;  /* 0x0000000704047291 */ /* 0x000fe4000f8f38ff */
[----:B------:R-:W-:Y:S02]  /*2ed0*/  ULOP3.LUT UR10, UR10, 0x3fff, URZ, 0xc0, !UPT ;  /* 0x00003fff0a0a7892 */ /* 0x000fe4000f8ec0ff */
[----:B------:R-:W-:Y:S02]  /*2ee0*/  USHF.R.S32.HI UR4, URZ, 0x7, UR4 ;  /* 0x00000007ff047899 */ /* 0x000fe40008011404 */
[----:B------:R-:W-:Y:S02]  /*2ef0*/  ULOP3.LUT UR11, UR11, 0x3fff, URZ, 0xc0, !UPT ;  /* 0x00003fff0b0b7892 */ /* 0x000fe4000f8ec0ff */
[----:B------:R-:W-:Y:S01]  /*2f00*/  UISETP.LT.AND UP0, UPT, UR4, 0x1, UPT ;  /* 0x000000010400788c */ /* 0x000fe2000bf01270 */
[----:B------:R-:W-:Y:S01]  /*2f10*/  UMOV UR22, 0x0 ;  /* 0x0000000000167882 */ /* 0x000fe20000000000 */
[----:B------:R-:W-:-:S02]  /*2f20*/  UMOV UR23, 0x44004a0 ;  /* 0x044004a000177882 */ /* 0x000fc40000000000 */
[----:B------:R-:W-:Y:S02]  /*2f30*/  USEL UR9, UR4, 0x1, !UP0 ;  /* 0x0000000104097887 */ /* 0x000fe4000c000000 */
[----:B------:R-:W-:Y:S02]  /*2f40*/  ULOP3.LUT UR10, UR10, 0x10000, URZ, 0xfc, !UPT ;  /* 0x000100000a0a7892 */ /* 0x000fe4000f8efcff */
[----:B------:R-:W-:Y:S02]  /*2f50*/  ULOP3.LUT UR11, UR11, 0x10000, URZ, 0xfc, !UPT ;  /* 0x000100000b0b7892 */ /* 0x000fe4000f8efcff */
[----:B------:R-:W-:Y:S02]  /*2f60*/  UIADD3 UR9, UPT, UPT, -UR9, URZ, URZ ;  /* 0x000000ff09097290 */ /* 0x000fe4000fffe1ff */
[----:B---3--:R-:W-:Y:S01]  /*2f70*/  UISETP.GE.AND UP3, UPT, UR6, 0x1, UPT ;  /* 0x000000010600788c */ /* 0x008fe2000bf66270 */
[----:B------:R-:W-:Y:S01]  /*2f80*/  UMOV UR20, 0x0 ;  /* 0x0000000000147882 */ /* 0x000fe20000000000 */
[----:B------:R-:W-:Y:S01]  /*2f90*/  UMOV UR21, 0x44004a0 ;  /* 0x044004a000157882 */ /* 0x000fe20000000000 */
[----:B------:R-:W-:Y:S01]  /*2fa0*/  UMOV UR18, 0x0 ;  /* 0x0000000000127882 */ /* 0x000fe20000000000 */
[----:B------:R-:W-:Y:S01]  /*2fb0*/  UMOV UR19, 0x44004a0 ;  /* 0x044004a000137882 */ /* 0x000fe20000000000 */
[----:B-1----:R-:W-:-:S15]  /*2fc0*/  R2UR UR16, R0 ;  /* 0x00000000001072ca */ /* 0x002fde00000e0000 */
.L_x_60:
[----:B------:R-:W-:Y:S02]  /*2fd0*/  LEA R0, R10, UR5, 0x3 ;  /* 0x000000050a007c11 */ /* 0x000fe4000f8e18ff */
[----:B------:R-:W-:Y:S02]  /*2fe0*/  SHF.L.U32 R5, R9, 0x1f, RZ ;  /* 0x0000001f09057819 */ /* 0x000fe400000006ff */
[----:B------:R-:W-:Y:S01]  /*2ff0*/  PLOP3.LUT P0, PT, PT, PT, UP3, 0x80, 0x8 ;  /* 0x000000000008781c */ /* 0x000fe20003f0f038 */
[----:B------:R-:W-:Y:S01]  /*3000*/  VIADD R3, R0, 0xb0 ;  /* 0x000000b000037836 */ /* 0x000fe20000000000 */
[----:B-1----:R-:W1:Y:S02]  /*3010*/  SYNCS.PHASECHK.TRANS64.TRYWAIT P1, [R0+URZ+0xa0], R5 ;  /* 0x0000a005000075a7 */ /* 0x002e6400080211ff */
[----:B-1-3--:R-:W-:Y:S09]  /*3020*/  @!P1 BRA `(.L_x_54) ;  /* 0x00000064004c9947 */ /* 0x00aff20003800000 */
.L_x_143:
[----:B------:R-:W-:Y:S01]  /*3030*/  LEA R4, R10, UR5, 0x4 ;  /* 0x000000050a047c11 */ /* 0x000fe2000f8e20ff */
[----:B------:R-:W-:Y:S01]  /*3040*/  @UP3 ULEA UR6, UR14, UR5, 0x3 ;  /* 0x000000050e063291 */ /* 0x000fe2000f8e18ff */
[----:B------:R-:W-:Y:S01]  /*3050*/  PLOP3.LUT P2, PT, PT, PT, PT, 0x80, 0x8 ;  /* 0x000000000008781c */ /* 0x000fe20003f4f070 */
[----:B------:R-:W-:Y:S01]  /*3060*/  ULEA UR7, UR15, UR5, 0x3 ;  /* 0x000000050f077291 */ /* 0x000fe2000f8e18ff */
[----:B------:R-:W-:Y:S02]  /*3070*/  PRMT R3, RZ, 0x654, R3 ;  /* 0x00000654ff037816 */ /* 0x000fe40000000003 */
[----:B-1----:R-:W1:Y:S01]  /*3080*/  LDS.128 R4, [R4+0x130] ;  /* 0x0001300004047984 */ /* 0x002e620000000c00 */
[----:B------:R-:W-:Y:S02]  /*3090*/  @P0 SHF.L.U32 R2, R8, 0x1f, RZ ;  /* 0x0000001f08020819 */ /* 0x000fe400000006ff */
[----:B------:R-:W-:Y:S01]  /*30a0*/  SHF.L.U32 R0, R11, 0x1f, RZ ;  /* 0x0000001f0b007819 */ /* 0x000fe200000006ff */
[----:B------:R-:W-:Y:S01]  /*30b0*/  @!PT LDS RZ, [RZ] ;  /* 0x00000000fffff984 */ /* 0x000fe20000000800 */
[----:B------:R-:W-:Y:S01]  /*30c0*/  @!PT LDS RZ, [RZ] ;  /* 0x00000000fffff984 */ /* 0x000fe20000000800 */
[----:B------:R-:W-:Y:S01]  /*30d0*/  @!PT LDS RZ, [RZ] ;  /* 0x00000000fffff984 */ /* 0x000fe20000000800 */
[----:B------:R-:W-:Y:S01]  /*30e0*/  @!PT LDS RZ, [RZ] ;  /* 0x00000000fffff984 */ /* 0x000fe20000000800 */
[----:B------:R2:W-:Y:S06]  /*30f0*/  MEMBAR.ALL.CTA ;  /* 0x0000000000007992 */ /* 0x0005ec0000008000 */
[----:B--2---:R-:W2:Y:S02]  /*3100*/  FENCE.VIEW.ASYNC.S ;  /* 0x00000000000073c6 */ /* 0x004ea40000000000 */
[----:B--2---:R2:W-:Y:S01]  /*3110*/  SYNCS.ARRIVE.TRANS64.RED.A1T0 RZ, [R3+URZ], RZ ;  /* 0x000000ff03ff79a7 */ /* 0x0045e200081004ff */
[----:B------:R2:W3:Y:S01]  /*3120*/  @P0 SYNCS.PHASECHK.TRANS64.TRYWAIT P2, [UR6], R2 ;  /* 0x00000002ff0005a7 */ /* 0x0004e20008041106 */
[----:B------:R-:W-:Y:S01]  /*3130*/  ULEA.HI UR6, UR15, UR15, URZ, 0x1 ;  /* 0x0000000f0f067291 */ /* 0x000fe2000f8f08ff */
[----:B-1----:R-:W-:-:S03]  /*3140*/  LOP3.LUT P1, RZ, R6, 0x1, RZ, 0xc0, !PT ;  /* 0x0000000106ff7812 */ /* 0x002fc6000782c0ff */
[----:B------:R-:W-:Y:S02]  /*3150*/  USHF.L.U32 UR8, UR6, 0x7, URZ ;  /* 0x0000000706087899 */ /* 0x000fe400080006ff */
[----:B------:R-:W-:Y:S02]  /*3160*/  ULOP3.LUT UR6, UR6, 0xffe, URZ, 0xc0, !UPT ;  /* 0x00000ffe06067892 */ /* 0x000fe4000f8ec0ff */
[----:B------:R-:W-:Y:S02]  /*3170*/  ULOP3.LUT UR8, UR8, 0xffffff00, URZ, 0xc0, !UPT ;  /* 0xffffff0008087892 */ /* 0x000fe4000f8ec0ff */
[----:B------:R-:W-:Y:S02]  /*3180*/  UIADD3 UR6, UPT, UPT, -UR6, UR15, URZ ;  /* 0x0000000f06067290 */ /* 0x000fe4000fffe1ff */
[----:B------:R-:W-:Y:S01]  /*3190*/  UIADD3 UR8, UPT, UPT, UR16, UR8, URZ ;  /* 0x0000000810087290 */ /* 0x000fe2000fffe0ff */
[----:B------:R-:W1:Y:S03]  /*31a0*/  SYNCS.PHASECHK.TRANS64.TRYWAIT P0, [UR7+0xe0], R0 ;  /* 0x0000e000ff0075a7 */ /* 0x000e660008001107 */
[----:B------:R-:W-:Y:S01]  /*31b0*/  ULEA UR8, UR6, UR8, 0x14 ;  /* 0x0000000806087291 */ /* 0x000fe2000f8ea0ff */
[----:B-123--:R-:W-:Y:S11]  /*31c0*/  @!P0 BRA `(.L_x_55) ;  /* 0x0000006000f88947 */ /* 0x00eff60003800000 */
.L_x_145:
[----:B------:R-:W-:Y:S01]  /*31d0*/  IADD3 R10, PT, PT, R10, 0x1, RZ ;  /* 0x000000010a0a7810 */ /* 0x000fe20007ffe0ff */
[----:B------:R-:W-:Y:S06]  /*31e0*/  BRA.U !UP3, `(.L_x_56) ;  /* 0x000000010bc07547 */ /* 0x000fec000b800000 */
[----:B------:R-:W-:Y:S01]  /*31f0*/  UPLOP3.LUT UP4, UPT, UPT, UPT, UPT, 0x40, 0x4 ;  /* 0x000000000004789c */ /* 0x000fe20003f8e870 */
[----:B------:R-:W-:Y:S01]  /*3200*/  UMOV UR13, UR9 ;  /* 0x00000009000d7c82 */ /* 0x000fe20008000000 */
[----:B------:R-:W-:Y:S01]  /*3210*/  UMOV UR12, UR4 ;  /* 0x00000004000c7c82 */ /* 0x000fe20008000000 */
[----:B------:R-:W-:-:S08]  /*3220*/  UMOV UR17, UR14 ;  /* 0x0000000e00117c82 */ /* 0x000fd00008000000 */
.L_x_59:
[----:B------:R-:W-:Y:S02]  /*3230*/  UIADD3 UR13, UPT, UPT, UR13, 0x1, URZ ;  /* 0x000000010d0d7890 */ /* 0x000fe4000fffe0ff */
[----:B--2---:R-:W-:Y:S02]  /*3240*/  ULEA UR6, UR17, UR5, 0x3 ;  /* 0x0000000511067291 */ /* 0x004fe4000f8e18ff */
[----:B------:R-:W-:Y:S01]  /*3250*/  UISETP.NE.AND UP0, UPT, UR13, URZ, UPT ;  /* 0x000000ff0d00728c */ /* 0x000fe2000bf05270 */
[----:B---3--:R-:W-:Y:S10]  /*3260*/  @P2 BRA `(.L_x_57) ;  /* 0x00000000000c2947 */ /* 0x008ff40003800000 */
[----:B-1----:R-:W-:Y:S04]  /*3270*/  SHF.L.U32 R3, R8, 0x1f, RZ ;  /* 0x0000001f08037819 */ /* 0x002fe800000006ff */
[----:B------:R-:W1:Y:S02]  /*3280*/  SYNCS.PHASECHK.TRANS64.TRYWAIT P0, [UR6], R3 ;  /* 0x00000003ff0075a7 */ /* 0x000e640008001106 */
[----:B-1----:R-:W-:Y:S05]  /*3290*/  @!P0 BRA `(.L_x_58) ;  /* 0x0000006000dc8947 */ /* 0x002fea0003800000 */
.L_x_57:
[----:B------:R-:W-:Y:S01]  /*32a0*/  UISETP.NE.AND UP1, UPT, UR12, 0x1, UPT ;  /* 0x000000010c00788c */ /* 0x000fe2000bf25270 */
[----:B------:R-:W-:Y:S01]  /*32b0*/  PLOP3.LUT P2, PT, PT, PT, PT, 0x80, 0x8 ;  /* 0x000000000008781c */ /* 0x000fe20003f4f070 */
[----:B------:R-:W-:Y:S02]  /*32c0*/  UIADD3 UR14, UPT, UPT, UR17, 0x1, URZ ;  /* 0x00000001110e7890 */ /* 0x000fe4000fffe0ff */
[----:B------:R-:W-:Y:S02]  /*32d0*/  ULEA UR28, UR17, UR11, 0xb ;  /* 0x0000000b111c7291 */ /* 0x000fe4000f8e58ff */
[----:B------:R-:W-:Y:S01]  /*32e0*/  UISETP.NE.AND UP2, UPT, UR14, 0x5, UPT ;  /* 0x000000050e00788c */ /* 0x000fe2000bf45270 */
[----:B------:R-:W-:Y:S01]  /*32f0*/  PLOP3.LUT P0, PT, PT, PT, UP1, 0x80, 0x8 ;  /* 0x000000000008781c */ /* 0x000fe20003f0f018 */
[----:B------:R-:W-:Y:S02]  /*3300*/  UIADD3 UR40, UPT, UPT, UR28, 0x2, URZ ;  /* 0x000000021c287890 */ /* 0x000fe4000fffe0ff */
[----:B------:R-:W-:Y:S02]  /*3310*/  USEL UR27, URZ, 0x1, UP2 ;  /* 0x00000001ff1b7887 */ /* 0x000fe40009000000 */
[----:B------:R-:W-:Y:S02]  /*3320*/  USEL UR14, UR14, URZ, UP2 ;  /* 0x000000ff0e0e7287 */ /* 0x000fe40009000000 */
[----:B------:R-:W-:Y:S02]  /*3330*/  UIADD3 UR36, UPT, UPT, UR28, 0x4, URZ ;  /* 0x000000041c247890 */ /* 0x000fe4000fffe0ff */
[----:B------:R-:W-:Y:S01]  /*3340*/  @UP1 ULEA UR26, UR14, UR5, 0x3 ;  /* 0x000000050e1a1291 */ /* 0x000fe2000f8e18ff */
[----:B------:R-:W-:Y:S01]  /*3350*/  LOP3.LUT R8, R8, UR27, RZ, 0x3c, !PT ;  /* 0x0000001b08087c12 */ /* 0x000fe2000f8e3cff */
[----:B------:R-:W-:Y:S02]  /*3360*/  UIADD3 UR32, UPT, UPT, UR28, 0x6, URZ ;  /* 0x000000061c207890 */ /* 0x000fe4000fffe0ff */
[----:B------:R-:W-:Y:S01]  /*3370*/  UIADD3 UR6, UPT, UPT, UR6, 0x28, URZ ;  /* 0x0000002806067890 */ /* 0x000fe2000fffe0ff */
[----:B-1----:R-:W-:Y:S01]  /*3380*/  @P0 SHF.L.U32 R0, R8, 0x1f, RZ ;  /* 0x0000001f08000819 */ /* 0x002fe200000006ff */
[----:B------:R-:W-:Y:S01]  /*3390*/  UIADD3 UR12, UPT, UPT, UR12, -0x1, URZ ;  /* 0xffffffff0c0c7890 */ /* 0x000fe2000fffe0ff */
[----:B------:R-:W-:Y:S02]  /*33a0*/  UMOV UR29, 0x40004040 ;  /* 0x40004040001d7882 */ /* 0x000fe40000000000 */
[----:B------:R2:W3:Y:S01]  /*33b0*/  @P0 SYNCS.PHASECHK.TRANS64.TRYWAIT P2, [UR26], R0 ;  /* 0x00000000ff0005a7 */ /* 0x0004e2000804111a */
[----:B------:R-:W-:Y:S01]  /*33c0*/  ULEA UR26, UR17, UR10, 0x9 ;  /* 0x0000000a111a7291 */ /* 0x000fe2000f8e48ff */
[----:B------:R-:W-:Y:S01]  /*33d0*/  UMOV UR27, 0x40004040 ;  /* 0x40004040001b7882 */ /* 0x000fe20000000000 */
[----:B------:R-:W-:Y:S02]  /*33e0*/  UMOV UR41, 0x40004040 ;  /* 0x4000404000297882 */ /* 0x000fe40000000000 */
[----:B------:R-:W-:Y:S02]  /*33f0*/  UIADD3 UR38, UPT, UPT, UR26, 0x2, URZ ;  /* 0x000000021a267890 */ /* 0x000fe4000fffe0ff */
[----:B------:R-:W-:Y:S02]  /*3400*/  UIADD3 UR34, UPT, UPT, UR26, 0x4, URZ ;  /* 0x000000041a227890 */ /* 0x000fe4000fffe0ff */
[----:B------:R-:W-:Y:S01]  /*3410*/  UIADD3 UR30, UPT, UPT, UR26, 0x6, URZ ;  /* 0x000000061a1e7890 */ /* 0x000fe2000fffe0ff */
[----:B------:R2:W-:Y:S01]  /*3420*/  UTCIMMA gdesc[UR26], gdesc[UR28], tmem[UR8], tmem[UR24], idesc[UR25], UP4 ;  /* 0x00ff181c1a0075ea */ /* 0x0005e2000a000108 */
[----:B------:R-:W-:Y:S01]  /*3430*/  UPLOP3.LUT UP4, UPT, UPT, UPT, UPT, 0x80, 0x8 ;  /* 0x000000000008789c */ /* 0x000fe20003f8f070 */
[----:B------:R-:W-:Y:S01]  /*3440*/  UMOV UR39, 0x40004040 ;  /* 0x4000404000277882 */ /* 0x000fe20000000000 */
[----:B------:R-:W-:Y:S01]  /*3450*/  UMOV UR37, 0x40004040 ;  /* 0x4000404000257882 */ /* 0x000fe20000000000 */
[----:B------:R2:W-:Y:S01]  /*3460*/  UTCIMMA gdesc[UR38], gdesc[UR40], tmem[UR8], tmem[UR22], idesc[UR23], UPT ;  /* 0x00ff1628260075ea */ /* 0x0005e2000b800108 */
[----:B------:R-:W-:Y:S01]  /*3470*/  UMOV UR35, 0x40004040 ;  /* 0x4000404000237882 */ /* 0x000fe20000000000 */
[----:B------:R-:W-:Y:S01]  /*3480*/  UMOV UR33, 0x40004040 ;  /* 0x4000404000217882 */ /* 0x000fe20000000000 */
[----:B------:R-:W-:Y:S01]  /*3490*/  UMOV UR31, 0x40004040 ;  /* 0x40004040001f7882 */ /* 0x000fe20000000000 */
[----:B------:R2:W-:Y:S01]  /*34a0*/  UTCIMMA gdesc[UR34], gdesc[UR36], tmem[UR8], tmem[UR20], idesc[UR21], UPT ;  /* 0x00ff1424220075ea */ /* 0x0005e2000b800108 */
[----:B------:R2:W-:Y:S01]  /*34b0*/  UTCIMMA gdesc[UR30], gdesc[UR32], tmem[UR8], tmem[UR18], idesc[UR19], UPT ;  /* 0x00ff12201e0075ea */ /* 0x0005e2000b800108 */
[----:B------:R2:W-:Y:S01]  /*34c0*/  UTCBAR [UR6], URZ ;  /* 0x000000ff060073e9 */ /* 0x0005e200080000ff */
[----:B------:R-:W-:Y:S01]  /*34d0*/  UMOV UR17, UR14 ;  /* 0x0000000e00117c82 */ /* 0x000fe20008000000 */
[----:B------:R-:W-:Y:S05]  /*34e0*/  BRA.U UP0, `(.L_x_59) ;  /* 0xfffffffd00507547 */ /* 0x000fea000b83ffff */
.L_x_56:
[----:B------:R-:W-:Y:S01]  /*34f0*/  UIADD3 UR15, UPT, UPT, UR15, 0x1, URZ ;  /* 0x000000010f0f7890 */ /* 0x000fe2000fffe0ff */
[C---:B------:R-:W-:Y:S01]  /*3500*/  ISETP.NE.AND P0, PT, R10.reuse, 0x2, PT ;  /* 0x000000020a00780c */ /* 0x040fe20003f05270 */
[----:B------:R-:W-:Y:S02]  /*3510*/  UIADD3 UR7, UPT, UPT, UR7, 0xc0, URZ ;  /* 0x000000c007077890 */ /* 0x000fe4000fffe0ff */
[----:B------:R-:W-:Y:S01]  /*3520*/  UISETP.NE.AND UP0, UPT, UR15, 0x4, UPT ;  /* 0x000000040f00788c */ /* 0x000fe2000bf05270 */
[----:B-12---:R-:W-:Y:S02]  /*3530*/  SEL R0, RZ, 0x1, P0 ;  /* 0x00000001ff007807 */ /* 0x006fe40000000000 */
[----:B------:R-:W-:Y:S01]  /*3540*/  SEL R10, R10, RZ, P0 ;  /* 0x000000ff0a0a7207 */ /* 0x000fe20000000000 */
[----:B------:R-:W-:Y:S01]  /*3550*/  USEL UR6, URZ, 0x1, UP0 ;  /* 0x00000001ff067887 */ /* 0x000fe20008000000 */
[----:B------:R-:W-:Y:S01]  /*3560*/  LOP3.LUT R9, R9, R0, RZ, 0x3c, !PT ;  /* 0x0000000009097212 */ /* 0x000fe200078e3cff */
[----:B------:R-:W-:Y:S01]  /*3570*/  USEL UR15, UR15, URZ, UP0 ;  /* 0x000000ff0f0f7287 */ /* 0x000fe20008000000 */
[----:B------:R1:W-:Y:S03]  /*3580*/  UTCBAR [UR7], URZ ;  /* 0x000000ff070073e9 */ /* 0x0003e600080000ff */
[----:B------:R-:W-:Y:S01]  /*3590*/  LOP3.LUT R11, R11, UR6, RZ, 0x3c, !PT ;  /* 0x000000060b0b7c12 */ /* 0x000fe2000f8e3cff */
[----:B------:R-:W-:Y:S07]  /*35a0*/  @P1 BRA `(.L_x_60) ;  /* 0xfffffff800881947 */ /* 0x000fee000383ffff */
[----:B------:R-:W2:Y:S01]  /*35b0*/  S2UR UR4, SR_CgaCtaId ;  /* 0x00000000000479c3 */ /* 0x000ea20000008800 */
[----:B------:R-:W-:Y:S01]  /*35c0*/  ELECT P0, URZ, PT ;  /* 0x0000000000ff782f */ /* 0x000fe20003800000 */
[----:B------:R-:W-:Y:S01]  /*35d0*/  IMAD.MOV.U32 R0, RZ, RZ, 0x1 ;  /* 0x00000001ff007424 */ /* 0x000fe200078e00ff */
[----:B------:R-:W-:Y:S01]  /*35e0*/  UIADD3 UR5, UPT, UPT, UR5, 0xe0, URZ ;  /* 0x000000e005057890 */ /* 0x000fe2000fffe0ff */
[----:B------:R-:W-:Y:S01]  /*35f0*/  SHF.L.U32 R3, R11, 0x1f, RZ ;  /* 0x0000001f0b037819 */ /* 0x000fe200000006ff */
[----:B------:R-:W-:-:S03]  /*3600*/  UMOV UR6, 0x40 ;  /* 0x0000004000067882 */ /* 0x000fc60000000000 */
[----:B------:R-:W-:Y:S01]  /*3610*/  UVIRTCOUNT.DEALLOC.SMPOOL 0x80 ;  /* 0x000000800000784c */ /* 0x000fe20000000000 */
[----:B--2---:R-:W-:Y:S02]  /*3620*/  ULEA UR4, UR4, UR6, 0x18 ;  /* 0x0000000604047291 */ /* 0x004fe4000f8ec0ff */
[----:B------:R-:W-:-:S07]  /*3630*/  ULEA UR6, UR15, UR5, 0x3 ;  /* 0x000000050f067291 */ /* 0x000fce000f8e18ff */
[----:B------:R2:W-:Y:S02]  /*3640*/  @P0 STS.U8 [UR4+0x1c], R0 ;  /* 0x00001c00ff000988 */ /* 0x0005e40008000004 */
[----:B------:R-:W4:Y:S02]  /*3650*/  SYNCS.PHASECHK.TRANS64.TRYWAIT P0, [UR6], R3 ;  /* 0x00000003ff0075a7 */ /* 0x000f240008001106 */
[----:B--2-4-:R-:W-:Y:S05]  /*3660*/  @!P0 BRA `(.L_x_61) ;  /* 0x0000006000008947 */ /* 0x014fea0003800000 */
.L_x_148:
[----:B-1----:R-:W-:-:S04]  /*3670*/  UIADD3 UR7, UPT, UPT, UR15, 0x1, URZ ;  /* 0x000000010f077890 */ /* 0x002fc8000fffe0ff */
[----:B------:R-:W-:-:S04]  /*3680*/  UISETP.NE.AND UP0, UPT, UR7, 0x4, UPT ;  /* 0x000000040700788c */ /* 0x000fc8000bf05270 */
[----:B------:R-:W-:Y:S02]  /*3690*/  USEL UR8, URZ, 0x1, UP0 ;  /* 0x00000001ff087887 */ /* 0x000fe40008000000 */
[----:B------:R-:W-:-:S04]  /*36a0*/  USEL UR7, UR7, URZ, UP0 ;  /* 0x000000ff07077287 */ /* 0x000fc80008000000 */
[----:B------:R-:W-:Y:S01]  /*36b0*/  ULEA UR6, UR7, UR5, 0x3 ;  /* 0x0000000507067291 */ /* 0x000fe2000f8e18ff */
[----:B------:R-:W-:-:S04]  /*36c0*/  LOP3.LUT R2, R11, UR8, RZ, 0x3c, !PT ;  /* 0x000000080b027c12 */ /* 0x000fc8000f8e3cff */
[----:B--2---:R-:W-:-:S04]  /*36d0*/  SHF.L.U32 R3, R2, 0x1f, RZ ;  /* 0x0000001f02037819 */ /* 0x004fc800000006ff */
[----:B------:R-:W1:Y:S02]  /*36e0*/  SYNCS.PHASECHK.TRANS64.TRYWAIT P0, [UR6], R3 ;  /* 0x00000003ff0075a7 */ /* 0x000e640008001106 */
[----:B-1----:R-:W-:Y:S05]  /*36f0*/  @!P0 BRA `(.L_x_62) ;  /* 0x0000005c00f48947 */ /* 0x002fea0003800000 */
.L_x_150:
        /* <DEDUP_REMOVED lines=9> */
.L_x_152:
[----:B------:R-:W-:-:S04]  /*3790*/  UIADD3 UR7, UPT, UPT, UR7, 0x1, URZ ;  /* 0x0000000107077890 */ /* 0x000fc8000fffe0ff */
[----:B------:R-:W-:-:S04]  /*37a0*/  UISETP.NE.AND UP0, UPT, UR7, 0x4, UPT ;  /* 0x000000040700788c */ /* 0x000fc8000bf05270 */
[----:B------:R-:W-:Y:S02]  /*37b0*/  USEL UR6, URZ, 0x1, UP0 ;  /* 0x00000001ff067887 */ /* 0x000fe40008000000 */
[----:B------:R-:W-:-:S04]  /*37c0*/  USEL UR7, UR7, URZ, UP0 ;  /* 0x000000ff07077287 */ /* 0x000fc80008000000 */
[----:B------:R-:W-:Y:S01]  /*37d0*/  ULEA UR7, UR7, UR5, 0x3 ;  /* 0x0000000507077291 */ /* 0x000fe2000f8e18ff */
[----:B-1----:R-:W-:-:S04]  /*37e0*/  LOP3.LUT R3, R2, UR6, RZ, 0x3c, !PT ;  /* 0x0000000602037c12 */ /* 0x002fc8000f8e3cff */
[----:B------:R-:W-:-:S04]  /*37f0*/  SHF.L.U32 R3, R3, 0x1f, RZ ;  /* 0x0000001f03037819 */ /* 0x000fc800000006ff */
[----:B------:R-:W1:Y:S02]  /*3800*/  SYNCS.PHASECHK.TRANS64.TRYWAIT P0, [UR7], R3 ;  /* 0x00000003ff0075a7 */ /* 0x000e640008001107 */
[----:B-1----:R-:W-:Y:S05]  /*3810*/  @!P0 BRA `(.L_x_64) ;  /* 0x0000005c00dc8947 */ /* 0x002fea0003800000 */
.L_x_154:
[----:B------:R-:W-:Y:S01]  /*3820*/  NOP ;  /* 0x0000000000007918 */ /* 0x000fe20000000000 */
[----:B-1----:R-:W1:Y:S01]  /*3830*/  LDS R0, [UR4+0x14] ;  /* 0x00001404ff007984 */ /* 0x002e620008000800 */
[----:B------:R-:W-:Y:S01]  /*3840*/  ULOP3.LUT UR6, UR16, 0xffff, URZ, 0xc0, !UPT ;  /* 0x0000ffff10067892 */ /* 0x000fe2000f8ec0ff */
[----:B------:R-:W-:Y:S01]  /*3850*/  UMOV UR8, 0xffff ;  /* 0x0000ffff00087882 */ /* 0x000fe20000000000 */
[----:B------:R-:W-:Y:S02]  /*3860*/  UMOV UR5, 0x1 ;  /* 0x0000000100057882 */ /* 0x000fe40000000000 */
[----:B------:R-:W-:-:S04]  /*3870*/  USHF.R.U32.HI UR6, URZ, 0x5, UR6 ;  /* 0x00000005ff067899 */ /* 0x000fc80008011606 */
[----:B------:R-:W-:Y:S02]  /*3880*/  USHF.L.U32 UR8, UR8, UR6, URZ ;  /* 0x0000000608087299 */ /* 0x000fe400080006ff */
[----:B------:R-:W-:-:S04]  /*3890*/  USHF.L.U32 UR5, UR5, UR6, URZ ;  /* 0x0000000605057299 */ /* 0x000fc800080006ff */
[----:B-1----:R-:W-:-:S04]  /*38a0*/  LOP3.LUT R0, R0, UR8, RZ, 0xc0, !PT ;  /* 0x0000000800007c12 */ /* 0x002fc8000f8ec0ff */
[----:B------:R-:W-:-:S13]  /*38b0*/  ISETP.NE.AND P0, PT, R0, UR8, PT ;  /* 0x0000000800007c0c */ /* 0x000fda000bf05270 */
[----:B------:R-:W-:Y:S05]  /*38c0*/  @P0 BRA `(.L_x_65) ;  /* 0x0000000000580947 */ /* 0x000fea0003800000 */
[----:B------:R-:W1:Y:S02]  /*38d0*/  LDS R0, [UR4+0x18] ;  /* 0x00001804ff007984 */ /* 0x000e640008000800 */
[----:B-1----:R-:W-:-:S04]  /*38e0*/  LOP3.LUT R0, R0, UR5, RZ, 0xc0, !PT ;  /* 0x0000000500007c12 */ /* 0x002fc8000f8ec0ff */
[----:B------:R-:W-:-:S13]  /*38f0*/  ISETP.NE.AND P0, PT, R0, UR5, PT ;  /* 0x0000000500007c0c */ /* 0x000fda000bf05270 */
[----:B------:R-:W-:Y:S05]  /*3900*/  @P0 BRA `(.L_x_66) ;  /* 0x00000000003c0947 */ /* 0x000fea0003800000 */
[----:B------:R-:W1:Y:S01]  /*3910*/  S2R R2, SR_LANEID ;  /* 0x0000000000027919 */ /* 0x000e620000000000 */
[----:B------:R-:W-:Y:S01]  /*3920*/  ULOP3.LUT UR8, URZ, UR8, URZ, 0x33, !UPT ;  /* 0x00000008ff087292 */ /* 0x000fe2000f8e33ff */
[----:B------:R-:W-:Y:S01]  /*3930*/  LOP3.LUT R4, RZ, UR5, RZ, 0x33, !PT ;  /* 0x00000005ff047c12 */ /* 0x000fe2000f8e33ff */
[----:B------:R-:W-:Y:S02]  /*3940*/  VOTEU.ANY UR7, UPT, PT ;  /* 0x0000000000077886 */ /* 0x000fe400038e0100 */
[----:B------:R-:W-:Y:S01]  /*3950*/  UFLO.U32 UR7, UR7 ;  /* 0x00000007000772bd */ /* 0x000fe200080e0000 */
[----:B------:R-:W2:Y:S01]  /*3960*/  REDUX UR5, R4 ;  /* 0x00000000040573c4 */ /* 0x000ea20000000000 */
[----:B------:R-:W-:-:S06]  /*3970*/  IMAD.U32 R0, RZ, RZ, UR8 ;  /* 0x00000008ff007e24 */ /* 0x000fcc000f8e00ff */
[----:B------:R4:W-:Y:S01]  /*3980*/  UTCATOMSWS.AND URZ, UR8 ;  /* 0x0000000800ff79e3 */ /* 0x0009e20008000000 */
[----:B------:R-:W3:Y:S01]  /*3990*/  REDUX UR6, R0 ;  /* 0x00000000000673c4 */ /* 0x000ee20000000000 */
[----:B-1----:R-:W-:Y:S01]  /*39a0*/  ISETP.EQ.U32.AND P0, PT, R2, UR7, PT ;  /* 0x0000000702007c0c */ /* 0x002fe2000bf02070 */
[----:B--2---:R-:W-:Y:S01]  /*39b0*/  IMAD.U32 R2, RZ, RZ, UR5 ;  /* 0x00000005ff027e24 */ /* 0x004fe2000f8e00ff */
[----:B---3--:R-:W-:-:S11]  /*39c0*/  MOV R3, UR6 ;  /* 0x0000000600037c02 */ /* 0x008fd60008000f00 */
[----:B------:R4:W-:Y:S04]  /*39d0*/  @P0 ATOMS.AND RZ, [UR4+0x14], R3 ;  /* 0x00001403ffff098c */ /* 0x0009e8000a800004 */
[----:B------:R4:W-:Y:S01]  /*39e0*/  @P0 ATOMS.AND RZ, [UR4+0x18], R2 ;  /* 0x00001802ffff098c */ /* 0x0009e2000a800004 */
[----:B------:R-:W-:Y:S05]  /*39f0*/  BRA `(.L_x_67) ;  /* 0x0000000000147947 */ /* 0x000fea0003800000 */
.L_x_66:
[----:B------:R-:W-:Y:S02]  /*3a00*/  MOV R2, 0x3a20 ;  /* 0x00003a2000027802 */ /* 0x000fe40000000f00 */
[----:B---3-5:R-:W-:Y:S05]  /*3a10*/  CALL.REL.NOINC `($__internal_0_$__cuda_sm10x_tcgen05_guardrail_trap_col_being_dealloced_not_returned_by_alloc) ;  /* 0x0000006000c07944 */ /* 0x028fea0003c00000 */
[----:B------:R-:W-:Y:S05]  /*3a20*/  BRA `(.L_x_67) ;  /* 0x0000000000087947 */ /* 0x000fea0003800000 */
.L_x_65:
[----:B------:R-:W-:Y:S02]  /*3a30*/  MOV R2, 0x3a50 ;  /* 0x00003a5000027802 */ /* 0x000fe40000000f00 */
[----:B---3-5:R-:W-:Y:S05]  /*3a40*/  CALL.REL.NOINC `($__internal_2_$__cuda_sm10x_tcgen05_guardrail_trap_unallocated_columns_being_dealloced) ;  /* 0x0000006000cc7944 */ /* 0x028fea0003c00000 */
.L_x_67:
[----:B------:R-:W-:Y:S01]  /*3a50*/  NOP ;  /* 0x0000000000007918 */ /* 0x000fe20000000000 */
[----:B----4-:R-:W-:Y:S05]  /*3a60*/  EXIT ;  /* 0x000000000000794d */ /* 0x010fea0003800000 */
.L_x_49:
[----:B------:R-:W-:-:S09]  /*3a70*/  UISETP.NE.OR UP2, UPT, UR8, 0x3, !UP2 ;  /* 0x000000030800788c */ /* 0x000fd2000d745670 */
[----:B------:R-:W-:Y:S05]  /*3a80*/  BRA.U UP2, `(.L_x_68) ;  /* 0x0000001102147547 */ /* 0x000fea000b800000 */
[----:B------:R-:W1:Y:S01]  /*3a90*/  LDC R0, c[0x0][0xb30] ;  /* 0x0002cc00ff007b82 */ /* 0x000e620000000800 */
[----:B------:R-:W2:Y:S01]  /*3aa0*/  LDCU.64 UR8, c[0x0][0x888] ;  /* 0x00011100ff0877ac */ /* 0x000ea20008000a00 */
[----:B------:R-:W-:Y:S02]  /*3ab0*/  HFMA2 R29, -RZ, RZ, 0, 0 ;  /* 0x00000000ff1d7431 */ /* 0x000fe400000001ff */
[----:B------:R-:W-:Y:S01]  /*3ac0*/  IMAD.MOV.U32 R31, RZ, RZ, 0x1 ;  /* 0x00000001ff1f7424 */ /* 0x000fe200078e00ff */
[----:B------:R-:W-:Y:S01]  /*3ad0*/  MOV R23, 0x1000 ;  /* 0x0000100000177802 */ /* 0x000fe20000000f00 */
[----:B------:R-:W4:Y:S01]  /*3ae0*/  LDCU.64 UR4, c[0x0][0x890] ;  /* 0x00011200ff0477ac */ /* 0x000f220008000a00 */
[----:B------:R-:W-:Y:S01]  /*3af0*/  IMAD.MOV.U32 R30, RZ, RZ, RZ ;  /* 0x000000ffff1e7224 */ /* 0x000fe200078e00ff */
[----:B------:R-:W3:Y:S01]  /*3b00*/  LDC R19, c[0x0][0x370] ;  /* 0x0000dc00ff137b82 */ /* 0x000ee20000000800 */
[----:B------:R-:W-:Y:S01]  /*3b10*/  UMOV UR7, 0x400 ;  /* 0x0000040000077882 */ /* 0x000fe20000000000 */
[----:B------:R-:W-:-:S02]  /*3b20*/  UPLOP3.LUT UP1, UPT, UPT, UPT, UPT, 0x40, 0x4 ;  /* 0x000000000004789c */ /* 0x000fc40003f2e870 */
[----:B------:R-:W-:-:S04]  /*3b30*/  ULEA UR7, UR37, UR7, 0x18 ;  /* 0x0000000725077291 */ /* 0x000fc8000f8ec0ff */
[----:B------:R-:W3:Y:S01]  /*3b40*/  LDC R2, c[0x0][0xb0c] ;  /* 0x0002c300ff027b82 */ /* 0x000ee20000000800 */
[----:B------:R-:W-:Y:S02]  /*3b50*/  UIADD3 UR13, UPT, UPT, UR7, 0x68, URZ ;  /* 0x00000068070d7890 */ /* 0x000fe4000fffe0ff */
[----:B--2---:R-:W-:Y:S02]  /*3b60*/  UISETP.NE.U32.AND UP2, UPT, UR8, URZ, UPT ;  /* 0x000000ff0800728c */ /* 0x004fe4000bf45070 */
[----:B------:R-:W-:Y:S02]  /*3b70*/  UIADD3 UR33, UPT, UPT, UR7, 0x50, URZ ;  /* 0x0000005007217890 */ /* 0x000fe4000fffe0ff */
[----:B----4-:R-:W-:Y:S01]  /*3b80*/  UISETP.NE.U32.AND UP3, UPT, UR4, URZ, UPT ;  /* 0x000000ff0400728c */ /* 0x010fe2000bf65070 */
[----:B------:R-:W2:Y:S01]  /*3b90*/  LDC R18, c[0x0][0xb20] ;  /* 0x0002c800ff127b82 */ /* 0x000ea20000000800 */
[----:B-1----:R-:W-:Y:S01]  /*3ba0*/  ISETP.NE.AND P1, PT, R0, 0x1, PT ;  /* 0x000000010000780c */ /* 0x002fe20003f25270 */
[----:B------:R-:W-:-:S02]  /*3bb0*/  UISETP.NE.AND.EX UP2, UPT, UR9, URZ, UPT, UP2 ;  /* 0x000000ff0900728c */ /* 0x000fc4000bf45320 */
[----:B------:R-:W-:Y:S02]  /*3bc0*/  UIADD3 UR25, UPT, UPT, UR7, 0x58, URZ ;  /* 0x0000005807197890 */ /* 0x000fe4000fffe0ff */
[----:B------:R-:W-:Y:S02]  /*3bd0*/  UIADD3 UR17, UPT, UPT, UR7, 0x60, URZ ;  /* 0x0000006007117890 */ /* 0x000fe4000fffe0ff */
[----:B------:R-:W1:Y:S01]  /*3be0*/  LDC.64 R32, c[0x0][0x348] ;  /* 0x0000d200ff207b82 */ /* 0x000e620000000a00 */
[----:B------:R-:W-:Y:S02]  /*3bf0*/  UPRMT UR13, UR37, 0x654, UR13 ;  /* 0x00000654250d7896 */ /* 0x000fe4000800000d */
[----:B------:R-:W-:-:S05]  /*3c00*/  UISETP.NE.AND.EX UP3, UPT, UR5, URZ, UPT, UP3 ;  /* 0x000000ff0500728c */ /* 0x000fca000bf65330 */
[----:B------:R-:W4:Y:S08]  /*3c10*/  LDC.64 R16, c[0x0][0xb10] ;  /* 0x0002c400ff107b82 */ /* 0x000f300000000a00 */
[----:B------:R-:W1:Y:S08]  /*3c20*/  LDC.64 R6, c[0x0][0xb18] ;  /* 0x0002c600ff067b82 */ /* 0x000e700000000a00 */
[----:B------:R-:W1:Y:S08]  /*3c30*/  LDC.64 R4, c[0x0][0xb28] ;  /* 0x0002ca00ff047b82 */ /* 0x000e700000000a00 */
[----:B--23--:R-:W1:Y:S02]  /*3c40*/  LDC R22, c[0x0][0x374] ;  /* 0x0000dd00ff167b82 */ /* 0x00ce640000000800 */
.L_x_79:
[C---:B------:R-:W-:Y:S02]  /*3c50*/  LEA R0, R30.reuse, UR7, 0x3 ;  /* 0x000000071e007c11 */ /* 0x040fe4000f8e18ff */
[----:B------:R-:W-:Y:S02]  /*3c60*/  SHF.L.U32 R3, R29, 0x1f, RZ ;  /* 0x0000001f1d037819 */ /* 0x000fe400000006ff */
[----:B------:R-:W-:Y:S02]  /*3c70*/  LEA R24, R30, UR7, 0x4 ;  /* 0x000000071e187c11 */ /* 0x000fe4000f8e20ff */
[----:B--2---:R-:W2:Y:S02]  /*3c80*/  SYNCS.PHASECHK.TRANS64.TRYWAIT P0, [R0+URZ+0xa0], R3 ;  /* 0x0000a003000075a7 */ /* 0x004ea400080011ff */
[----:B--2---:R-:W-:Y:S05]  /*3c90*/  @!P0 BRA `(.L_x_69) ;  /* 0x0000005800d48947 */ /* 0x004fea0003800000 */
.L_x_155:
[----:B------:R-:W-:Y:S01]  /*3ca0*/  ISETP.GE.AND P0, PT, R40, 0x1, PT ;  /* 0x000000012800780c */ /* 0x000fe20003f06270 */
[----:B------:R-:W3:Y:S01]  /*3cb0*/  LDS.128 R24, [R24+0x130] ;  /* 0x0001300018187984 */ /* 0x000ee20000000c00 */
[----:B--2---:R-:W-:Y:S01]  /*3cc0*/  VIADD R0, R0, 0xb0 ;  /* 0x000000b000007836 */ /* 0x004fe20000000000 */
[----:B------:R-:W-:Y:S01]  /*3cd0*/  @!PT LDS RZ, [RZ] ;  /* 0x00000000fffff984 */ /* 0x000fe20000000800 */
[----:B------:R-:W-:Y:S01]  /*3ce0*/  @!PT LDS RZ, [RZ] ;  /* 0x00000000fffff984 */ /* 0x000fe20000000800 */
[----:B------:R-:W-:Y:S01]  /*3cf0*/  @!PT LDS RZ, [RZ] ;  /* 0x00000000fffff984 */ /* 0x000fe20000000800 */
[----:B------:R-:W-:Y:S01]  /*3d00*/  @!PT LDS RZ, [RZ] ;  /* 0x00000000fffff984 */ /* 0x000fe20000000800 */
[----:B------:R2:W-:Y:S06]  /*3d10*/  MEMBAR.ALL.CTA ;  /* 0x0000000000007992 */ /* 0x0005ec0000008000 */
[----:B--2---:R-:W2:Y:S01]  /*3d20*/  FENCE.VIEW.ASYNC.S ;  /* 0x00000000000073c6 */ /* 0x004ea20000000000 */
[----:B------:R-:W-:Y:S04]  /*3d30*/  PRMT R0, RZ, 0x654, R0 ;  /* 0x00000654ff007816 */ /* 0x000fe80000000000 */
[----:B--2---:R2:W-:Y:S01]  /*3d40*/  SYNCS.ARRIVE.TRANS64.RED.A1T0 RZ, [R0+URZ], RZ ;  /* 0x000000ff00ff79a7 */ /* 0x0045e200081004ff */
[----:B---3--:R-:W-:Y:S11]  /*3d50*/  LOP3.LUT P3, RZ, R26, 0x1, RZ, 0xc0, !PT ;  /* 0x000000011aff7812 */ /* 0x008ff6000786c0ff */
[----:B------:R-:W-:Y:S02]  /*3d60*/  @!UPT UIADD3 URZ, UPT, UPT, URZ, URZ, URZ ;  /* 0x000000fffffff290 */ /* 0x000fe4000fffe0ff */
[----:B------:R-:W-:Y:S02]  /*3d70*/  @P3 MOV R13, R24 ;  /* 0x00000018000d3202 */ /* 0x000fe40000000f00 */
[----:B------:R-:W-:Y:S01]  /*3d80*/  @P3 LOP3.LUT R8, R25, 0xffff, RZ, 0xc0, !PT ;  /* 0x0000ffff19083812 */ /* 0x000fe200078ec0ff */
[----:B--2---:R-:W-:Y:S06]  /*3d90*/  @!P0 BRA `(.L_x_70) ;  /* 0x0000000000a48947 */ /* 0x004fec0003800000 */
[----:B-1----:R-:W-:Y:S01]  /*3da0*/  IMAD.HI.U32 R35, R22, R7, RZ ;  /* 0x0000000716237227 */ /* 0x002fe200078e00ff */
[----:B------:R-:W-:Y:S02]  /*3db0*/  ISETP.NE.AND P0, PT, R6, 0x1, PT ;  /* 0x000000010600780c */ /* 0x000fe40003f05270 */
[----:B------:R-:W-:Y:S01]  /*3dc0*/  ISETP.NE.AND P2, PT, R40, 0x1, PT ;  /* 0x000000012800780c */ /* 0x000fe20003f45270 */
[----:B----4-:R-:W-:Y:S01]  /*3dd0*/  IMAD.HI.U32 R34, R19, R16, RZ ;  /* 0x0000001013227227 */ /* 0x010fe200078e00ff */
[----:B------:R-:W-:Y:S02]  /*3de0*/  SHF.R.U32.HI R35, RZ, R18, R35 ;  /* 0x00000012ff237219 */ /* 0x000fe40000011623 */
[----:B------:R-:W-:Y:S01]  /*3df0*/  ISETP.NE.AND P4, PT, R2, 0x1, PT ;  /* 0x000000010200780c */ /* 0x000fe20003f85270 */
[----:B------:R-:W-:Y:S01]  /*3e00*/  IMAD.HI.U32 R36, R13, R16, RZ ;  /* 0x000000100d247227 */ /* 0x000fe200078e00ff */
[----:B------:R-:W-:Y:S02]  /*3e10*/  SHF.R.U32.HI R34, RZ, R17, R34 ;  /* 0x00000011ff227219 */ /* 0x000fe40000011622 */
[----:B------:R-:W-:Y:S01]  /*3e20*/  SEL R3, R22, R35, !P0 ;  /* 0x0000002316037207 */ /* 0x000fe20004000000 */
[C---:B------:R-:W-:Y:S01]  /*3e30*/  IMAD.HI.U32 R35, R8.reuse, R7, RZ ;  /* 0x0000000708237227 */ /* 0x040fe200078e00ff */
[----:B------:R-:W-:Y:S02]  /*3e40*/  SEL R11, R19, R34, !P4 ;  /* 0x00000022130b7207 */ /* 0x000fe40006000000 */
[----:B------:R-:W-:Y:S01]  /*3e50*/  SHF.R.U32.HI R36, RZ, R17, R36 ;  /* 0x00000011ff247219 */ /* 0x000fe20000011624 */
[----:B------:R-:W-:Y:S01]  /*3e60*/  IMAD.HI.U32 R38, R3, R4, RZ ;  /* 0x0000000403267227 */ /* 0x000fe200078e00ff */
[----:B------:R-:W-:Y:S03]  /*3e70*/  SHF.R.U32.HI R35, RZ, R18, R35 ;  /* 0x00000012ff237219 */ /* 0x000fe60000011623 */
[----:B------:R-:W-:Y:S01]  /*3e80*/  IMAD.HI.U32 R34, R11, R4, RZ ;  /* 0x000000040b227227 */ /* 0x000fe200078e00ff */
[----:B------:R-:W-:Y:S02]  /*3e90*/  @P2 SHF.R.U32.HI R3, RZ, R5, R38 ;  /* 0x00000005ff032219 */ /* 0x000fe40000011626 */
[----:B------:R-:W-:Y:S02]  /*3ea0*/  SEL R9, R8, R35, !P0 ;  /* 0x0000002308097207 */ /* 0x000fe40004000000 */
[----:B------:R-:W-:Y:S01]  /*3eb0*/  @P2 SHF.R.U32.HI R11, RZ, R5, R34 ;  /* 0x00000005ff0b2219 */ /* 0x000fe20000011622 */
[C---:B------:R-:W-:Y:S01]  /*3ec0*/  IMAD R10, R40.reuse, R3, RZ ;  /* 0x00000003280a7224 */ /* 0x040fe200078e02ff */
[----:B------:R-:W-:Y:S01]  /*3ed0*/  SEL R3, R13, R36, !P4 ;  /* 0x000000240d037207 */ /* 0x000fe20006000000 */
[C---:B------:R-:W-:Y:S03]  /*3ee0*/  IMAD.HI.U32 R14, R9.reuse, R4, RZ ;  /* 0x00000004090e7227 */ /* 0x040fe600078e00ff */
[----:B------:R-:W-:Y:S01]  /*3ef0*/  ISETP.GE.AND P0, PT, R9, R10, PT ;  /* 0x0000000a0900720c */ /* 0x000fe20003f06270 */
[C---:B------:R-:W-:Y:S01]  /*3f00*/  IMAD R12, R40.reuse, R11, RZ ;  /* 0x0000000b280c7224 */ /* 0x040fe200078e02ff */
[-C--:B------:R-:W-:Y:S04]  /*3f10*/  SHF.R.U32.HI R14, RZ, R5.reuse, R14 ;  /* 0x00000005ff0e7219 */ /* 0x080fe8000001160e */
[----:B------:R-:W-:Y:S02]  /*3f20*/  ISETP.GE.OR P0, PT, R3, R12, P0 ;  /* 0x0000000c0300720c */ /* 0x000fe40000706670 */
[----:B------:R-:W-:Y:S05]  /*3f30*/  SEL R15, R9, R14, !P2 ;  /* 0x0000000e090f7207 */ /* 0x000fea0005000000 */
[----:B------:R-:W-:Y:S04]  /*3f40*/  IMAD.MOV R14, RZ, RZ, -R15 ;  /* 0x000000ffff0e7224 */ /* 0x000fe800078e0a0f */
[----:B------:R-:W-:Y:S02]  /*3f50*/  IMAD R14, R40, R14, R9 ;  /* 0x0000000e280e7224 */ /* 0x000fe400078e0209 */
[C---:B------:R-:W-:Y:S05]  /*3f60*/  @!P0 IMAD.HI.U32 R10, R3.reuse, R4, RZ ;  /* 0x00000004030a8227 */ /* 0x040fea00078e00ff */
[----:B------:R-:W-:Y:S04]  /*3f70*/  @!P0 SHF.R.U32.HI R10, RZ, R5, R10 ;  /* 0x00000005ff0a8219 */ /* 0x000fe8000001160a */
[----:B------:R-:W-:Y:S01]  /*3f80*/  @!P0 SEL R0, R3, R10, !P2 ;  /* 0x0000000a03008207 */ /* 0x000fe20005000000 */
[----:B------:R-:W-:Y:S03]  /*3f90*/  IMAD.MOV R10, RZ, RZ, -R3 ;  /* 0x000000ffff0a7224 */ /* 0x000fe600078e0a03 */
[----:B------:R-:W-:Y:S01]  /*3fa0*/  @!P0 IADD3 R15, PT, PT, R15, -R0, RZ ;  /* 0x800000000f0f8210 */ /* 0x000fe20007ffe0ff */
[----:B------:R-:W-:Y:S01]  /*3fb0*/  @!P0 IMAD R0, R11, R14, R0 ;  /* 0x0000000e0b008224 */ /* 0x000fe200078e0200 */
[----:B------:R-:W-:Y:S01]  /*3fc0*/  IADD3 R11, PT, PT, -R9, RZ, RZ ;  /* 0x000000ff090b7210 */ /* 0x000fe20007ffe1ff */
[----:B------:R-:W-:Y:S02]  /*3fd0*/  IMAD R13, R2, R10, R13 ;  /* 0x0000000a020d7224 */ /* 0x000fe400078e020d */
[----:B------:R-:W-:Y:S02]  /*3fe0*/  @!P0 IMAD R9, R15, R40, R3 ;  /* 0x000000280f098224 */ /* 0x000fe400078e0203 */
[----:B------:R-:W-:Y:S02]  /*3ff0*/  @!P0 IMAD.MOV.U32 R3, RZ, RZ, R0 ;  /* 0x000000ffff038224 */ /* 0x000fe400078e0000 */
[----:B------:R-:W-:Y:S02]  /*4000*/  IMAD R8, R6, R11, R8 ;  /* 0x0000000b06087224 */ /* 0x000fe400078e0208 */
[----:B------:R-:W-:Y:S02]  /*4010*/  IMAD R13, R3, R2, R13 ;  /* 0x00000002030d7224 */ /* 0x000fe400078e020d */
[----:B------:R-:W-:Y:S02]  /*4020*/  IMAD R8, R9, R6, R8 ;  /* 0x0000000609087224 */ /* 0x000fe400078e0208 */
.L_x_70:
[----:B------:R-:W-:Y:S05]  /*4030*/  BRA.U UP1, `(.L_x_71) ;  /* 0x0000000101107547 */ /* 0x000fea000b800000 */
[----:B------:R-:W-:Y:S04]  /*4040*/  MOV R0, UR6 ;  /* 0x0000000600007c02 */ /* 0x000fe80008000f00 */
[----:B------:R-:W-:Y:S04]  /*4050*/  SHF.L.U32 R3, R0, 0x1f, RZ ;  /* 0x0000001f00037819 */ /* 0x000fe800000006ff */
[----:B------:R-:W2:Y:S02]  /*4060*/  SYNCS.PHASECHK.TRANS64.TRYWAIT P0, [UR7+0x98], R3 ;  /* 0x00009803ff0075a7 */ /* 0x000ea40008001107 */
[----:B--2---:R-:W-:Y:S05]  /*4070*/  @!P0 BRA `(.L_x_72) ;  /* 0x0000005400f08947 */ /* 0x004fea0003800000 */
.L_x_71:
[----:B------:R-:W-:Y:S02]  /*4080*/  R2UR UR35, R21 ;  /* 0x00000000152372ca */ /* 0x000fe400000e0000 */
[----:B------:R-:W-:Y:S02]  /*4090*/  R2UR UR34, R20 ;  /* 0x00000000142272ca */ /* 0x000fe400000e0000 */
[----:B------:R-:W-:Y:S02]  /*40a0*/  ISETP.NE.U32.AND P2, PT, RZ, UR4, PT ;  /* 0x00000004ff007c0c */ /* 0x000fe4000bf45070 */
[----:B------:R-:W-:Y:S02]  /*40b0*/  SHF.L.U32 R12, R31, 0x1f, RZ ;  /* 0x0000001f1f0c7819 */ /* 0x000fe400000006ff */
[----:B------:R-:W-:Y:S05]  /*40c0*/  ISETP.NE.AND.EX P2, PT, RZ, UR5, PT, P2 ;  /* 0x00000005ff007c0c */ /* 0x000fea000bf45320 */
[----:B------:R-:W-:Y:S02]  /*40d0*/  USHF.L.U32 UR35, UR35, 0x6, URZ ;  /* 0x0000000623237899 */ /* 0x000fe400080006ff */
[----:B------:R-:W-:Y:S01]  /*40e0*/  USHF.L.U32 UR34, UR34, 0x8, URZ ;  /* 0x0000000822227899 */ /* 0x000fe200080006ff */
[----:B------:R-:W-:Y:S11]  /*40f0*/  BRA.U !UP3, `(.L_x_73) ;  /* 0x000000010b347547 */ /* 0x000ff6000b800000 */
[----:B------:R-:W-:Y:S01]  /*4100*/  UPLOP3.LUT UP0, UPT, UPT, UPT, UP2, 0x80, 0x8 ;  /* 0x000000000008789c */ /* 0x000fe20003f0f020 */
[----:B--2---:R-:W-:Y:S02]  /*4110*/  HFMA2 R0, -RZ, RZ, 0, 5.9604644775390625e-08 ;  /* 0x00000001ff007431 */ /* 0x004fe400000001ff */
[----:B------:R-:W-:Y:S03]  /*4120*/  IMAD.MOV.U32 R91, RZ, RZ, 0x1 ;  /* 0x00000001ff5b7424 */ /* 0x000fe600078e00ff */
[----:B------:R-:W-:Y:S05]  /*4130*/  PLOP3.LUT P0, PT, PT, PT, UP0, 0x80, 0x8 ;  /* 0x000000000008781c */ /* 0x000fea0003f0f008 */
[----:B------:R-:W2:Y:S01]  /*4140*/  @UP0 LDCU.64 UR10, c[0x0][0x888] ;  /* 0x00011100ff0a07ac */ /* 0x000ea20008000a00 */
[----:B------:R-:W-:Y:S07]  /*4150*/  @UP0 UIMAD UR8, UR36, UR4, URZ ;  /* 0x00000004240802a4 */ /* 0x000fee000f8e02ff */
[----:B------:R-:W-:Y:S01]  /*4160*/  @!P0 PRMT R91, R0, 0x7610, R91 ;  /* 0x00007610005b8816 */ /* 0x000fe2000000005b */
[----:B--2---:R-:W-:Y:S03]  /*4170*/  @UP0 UIMAD.WIDE UR10, UR8, 0x4, UR10 ;  /* 0x00000004080a08a5 */ /* 0x004fe6000f8e020a */
[----:B------:R-:W2:Y:S03]  /*4180*/  @!UP0 LDCU UR8, c[0x0][0x880] ;  /* 0x00011000ff0887ac */ /* 0x000ea60008000800 */
[----:B------:R-:W-:Y:S01]  /*4190*/  IMAD.U32 R10, RZ, RZ, UR10 ;  /* 0x0000000aff0a7e24 */ /* 0x000fe2000f8e00ff */
[----:B------:R-:W-:Y:S05]  /*41a0*/  MOV R11, UR11 ;  /* 0x0000000b000b7c02 */ /* 0x000fea0008000f00 */
[----:B-----5:R3:W5:Y:S02]  /*41b0*/  @P0 LDG.E R50, desc[UR46][R10.64] ;  /* 0x0000002e0a320981 */ /* 0x020764000c1e1900 */
[----:B--23--:R-:W-:Y:S07]  /*41c0*/  @!P0 IMAD.U32 R50, RZ, RZ, UR8 ;  /* 0x00000008ff328e24 */ /* 0x00cfee000f8e00ff */
.L_x_73:
[----:B-----5:R-:W-:Y:S01]  /*41d0*/  @!P2 ISETP.EQ.AND P0, PT, R50, RZ, PT ;  /* 0x000000ff3200a20c */ /* 0x020fe20003f02270 */
[----:B------:R-:W-:Y:S01]  /*41e0*/  @!UPT UIADD3 URZ, UPT, UPT, URZ, URZ, URZ ;  /* 0x000000fffffff290 */ /* 0x000fe2000fffe0ff */
[----:B------:R-:W-:Y:S11]  /*41f0*/  @!P2 BRA `(.L_x_74) ;  /* 0x000000000014a947 */ /* 0x000ff60003800000 */
[----:B------:R-:W-:Y:S02]  /*4200*/  LOP3.LUT P2, RZ, R91, 0xff, RZ, 0xc0, !PT ;  /* 0x000000ff5bff7812 */ /* 0x000fe4000784c0ff */
[----:B------:R-:W-:Y:S04]  /*4210*/  PLOP3.LUT P0, PT, PT, PT, UP0, 0x80, 0x8 ;  /* 0x000000000008781c */ /* 0x000fe80003f0f008 */
[----:B------:R-:W-:Y:S07]  /*4220*/  PLOP3.LUT P0, PT, P0, PT, PT, 0x8, 0x80 ;  /* 0x000000000080781c */ /* 0x000fee000070e170 */
[----:B------:R-:W-:Y:S11]  /*4230*/  @P2 ISETP.EQ.AND P0, PT, R50, RZ, PT ;  /* 0x000000ff3200220c */ /* 0x000ff60003f02270 */
[----:B------:R-:W-:Y:S02]  /*4240*/  @!UPT UIADD3 URZ, UPT, UPT, URZ, URZ, URZ ;  /* 0x000000fffffff290 */ /* 0x000fe4000fffe0ff */
.L_x_74:
[----:B------:R-:W3:Y:S01]  /*4250*/  SYNCS.PHASECHK.TRANS64.TRYWAIT P2, [UR7+0x70], R12 ;  /* 0x0000700cff0075a7 */ /* 0x000ee20008041107 */
[----:B------:R-:W-:Y:S04]  /*4260*/  ELECT P4, URZ, PT ;  /* 0x0000000000ff782f */ /* 0x000fe80003880000 */
[----:B------:R-:W-:Y:S11]  /*4270*/  PLOP3.LUT P4, PT, P0, P4, PT, 0xf2, 0x2f ;  /* 0x00000000002f781c */ /* 0x000ff60000789e72 */
[----:B------:R-:W-:Y:S02]  /*4280*/  @!UPT UIADD3 URZ, UPT, UPT, URZ, URZ, URZ ;  /* 0x000000fffffff290 */ /* 0x000fe4000fffe0ff */
[----:B-1----:R-:W-:Y:S05]  /*4290*/  @!P4 IADD3 R9, P0, PT, R32, 0x580, RZ ;  /* 0x000005802009c810 */ /* 0x002fea0007f1e0ff */
[----:B--2---:R-:W-:Y:S01]  /*42a0*/  @!P4 IMAD.X R0, RZ, RZ, R33, P0 ;  /* 0x000000ffff00c224 */ /* 0x004fe200000e0621 */
[----:B---3--:R-:W-:Y:S07]  /*42b0*/  @!P2 BRA `(.L_x_75) ;  /* 0x000000540078a947 */ /* 0x008fee0003800000 */
.L_x_158:
[----:B------:R-:W-:Y:S01]  /*42c0*/  @!P4 R2UR UR8, R0 ;  /* 0x000000000008c2ca */ /* 0x000fe200000e0000 */
[----:B------:R-:W-:Y:S01]  /*42d0*/  VOTEU.ALL UP1, P4 ;  /* 0x0000000000ff7886 */ /* 0x000fe20002020000 */
[----:B------:R-:W-:Y:S01]  /*42e0*/  @!P4 R2UR UR9, R9 ;  /* 0x000000000909c2ca */ /* 0x000fe200000e0000 */
[----:B------:R-:W-:Y:S01]  /*42f0*/  @!P4 IMAD.MOV.U32 R0, RZ, RZ, 0x1000 ;  /* 0x00001000ff00c424 */ /* 0x000fe200078e00ff */
[----:B------:R-:W-:Y:S01]  /*4300*/  UMOV UR10, 0x0 ;  /* 0x00000000000a7882 */ /* 0x000fe20000000000 */
[----:B------:R-:W-:Y:S01]  /*4310*/  UMOV UR11, 0x10000000 ;  /* 0x10000000000b7882 */ /* 0x000fe20000000000 */
[----:B------:R-:W-:Y:S01]  /*4320*/  @!UP1 UIADD3 UR32, UPT, UPT, UR7, 0x200, URZ ;  /* 0x0000020007209890 */ /* 0x000fe2000fffe0ff */
[----:B------:R-:W-:Y:S01]  /*4330*/  @!P4 IADD3 R9, P0, PT, R32, 0x580, RZ ;  /* 0x000005802009c810 */ /* 0x000fe20007f1e0ff */
[----:B------:R-:W-:Y:S05]  /*4340*/  VOTEU.ALL UP1, P4 ;  /* 0x0000000000ff7886 */ /* 0x000fea0002020000 */
[----:B------:R-:W-:Y:S01]  /*4350*/  IMAD.U32 R11, RZ, RZ, UR8 ;  /* 0x00000008ff0b7e24 */ /* 0x000fe2000f8e00ff */
[----:B------:R-:W-:Y:S01]  /*4360*/  UPRMT UR8, UR37, 0x654, UR33 ;  /* 0x0000065425087896 */ /* 0x000fe20008000021 */
[----:B------:R-:W-:Y:S03]  /*4370*/  IMAD.U32 R10, RZ, RZ, UR9 ;  /* 0x00000009ff0a7e24 */ /* 0x000fe6000f8e00ff */
[----:B------:R-:W-:Y:S02]  /*4380*/  @!P4 R2UR UR15, R11 ;  /* 0x000000000b0fc2ca */ /* 0x000fe400000e0000 */
[----:B------:R-:W-:Y:S11]  /*4390*/  @!P4 R2UR UR14, R10 ;  /* 0x000000000a0ec2ca */ /* 0x000ff600000e0000 */
[----:B------:R-:W-:Y:S02]  /*43a0*/  @!UPT UIADD3 URZ, UPT, UPT, URZ, URZ, URZ ;  /* 0x000000fffffff290 */ /* 0x000fe4000fffe0ff */
[----:B------:R2:W-:Y:S01]  /*43b0*/  @!UP1 UTMALDG.3D [UR32], [UR14], desc[UR10] ;  /* 0x00000a200e0095b4 */ /* 0x0005e20008011000 */
[----:B------:R3:W-:Y:S01]  /*43c0*/  @!P4 SYNCS.ARRIVE.TRANS64.RED.A0TR RZ, [UR7+0x50], R0 ;  /* 0x00005000ffffc9a7 */ /* 0x0007e20008300407 */
[----:B------:R-:W-:Y:S01]  /*43d0*/  SYNCS.ARRIVE.TRANS64.RED.A1T0 RZ, [UR8], RZ ;  /* 0x000000ffffff79a7 */ /* 0x000fe20008100408 */
[----:B---3--:R-:W-:Y:S01]  /*43e0*/  @!P4 IMAD.X R0, RZ, RZ, R33, P0 ;  /* 0x000000ffff00c224 */ /* 0x008fe200000e0621 */
[----:B------:R-:W3:Y:S02]  /*43f0*/  SYNCS.PHASECHK.TRANS64.TRYWAIT P2, [UR7+0x78], R12 ;  /* 0x0000780cff0075a7 */ /* 0x000ee40008041107 */
[----:B--23--:R-:W-:Y:S05]  /*4400*/  @!P2 BRA `(.L_x_76) ;  /* 0x00000054003ca947 */ /* 0x00cfea0003800000 */
.L_x_160:
        /* <DEDUP_REMOVED lines=8> */
[----:B------:R-:W-:Y:S01]  /*4490*/  @!UP1 UIADD3 UR24, UPT, UPT, UR7, 0x1200, URZ ;  /* 0x0000120007189890 */ /* 0x000fe2000fffe0ff */
[----:B------:R-:W-:Y:S01]  /*44a0*/  VOTEU.ALL UP1, P4 ;  /* 0x0000000000ff7886 */ /* 0x000fe20002020000 */
[----:B------:R-:W-:Y:S01]  /*44b0*/  UMOV UR27, UR35 ;  /* 0x00000023001b7c82 */ /* 0x000fe20008000000 */
[----:B------:R-:W-:Y:S02]  /*44c0*/  UMOV UR28, UR36 ;  /* 0x00000024001c7c82 */ /* 0x000fe40008000000 */
[----:B------:R-:W-:Y:S01]  /*44d0*/  IMAD.U32 R11, RZ, RZ, UR8 ;  /* 0x00000008ff0b7e24 */ /* 0x000fe2000f8e00ff */
[----:B------:R-:W-:Y:S01]  /*44e0*/  UPRMT UR8, UR37, 0x654, UR25 ;  /* 0x0000065425087896 */ /* 0x000fe20008000019 */
[----:B------:R-:W-:Y:S02]  /*44f0*/  IMAD.U32 R10, RZ, RZ, UR9 ;  /* 0x00000009ff0a7e24 */ /* 0x000fe4000f8e00ff */
[----:B------:R-:W-:Y:S01]  /*4500*/  @!P4 IMAD.X R20, RZ, RZ, R33, P0 ;  /* 0x000000ffff14c224 */ /* 0x000fe200000e0621 */
[----:B------:R-:W-:Y:S02]  /*4510*/  @!P4 R2UR UR15, R11 ;  /* 0x000000000b0fc2ca */ /* 0x000fe400000e0000 */
[----:B------:R-:W-:Y:S11]  /*4520*/  @!P4 R2UR UR14, R10 ;  /* 0x000000000a0ec2ca */ /* 0x000ff600000e0000 */
[----:B------:R-:W-:Y:S02]  /*4530*/  @!UPT UIADD3 URZ, UPT, UPT, URZ, URZ, URZ ;  /* 0x000000fffffff290 */ /* 0x000fe4000fffe0ff */
[----:B------:R2:W-:Y:S01]  /*4540*/  @!UP1 UTMALDG.3D [UR24], [UR14], desc[UR10] ;  /* 0x00000a180e0095b4 */ /* 0x0005e20008011000 */
[----:B------:R2:W-:Y:S01]  /*4550*/  @!P4 SYNCS.ARRIVE.TRANS64.RED.A0TR RZ, [UR7+0x58], R0 ;  /* 0x00005800ffffc9a7 */ /* 0x0005e20008300407 */
[----:B------:R-:W-:Y:S01]  /*4560*/  SYNCS.ARRIVE.TRANS64.RED.A1T0 RZ, [UR8], RZ ;  /* 0x000000ffffff79a7 */ /* 0x000fe20008100408 */
[----:B------:R-:W3:Y:S02]  /*4570*/  SYNCS.PHASECHK.TRANS64.TRYWAIT P2, [UR7+0x80], R12 ;  /* 0x0000800cff0075a7 */ /* 0x000ee40008041107 */
[----:B--23--:R-:W-:Y:S05]  /*4580*/  @!P2 BRA `(.L_x_77) ;  /* 0x0000005000f4a947 */ /* 0x00cfea0003800000 */
.L_x_162:
[----:B------:R-:W2:Y:S01]  /*4590*/  LDC.64 R14, c[0x0][0xb10] ;  /* 0x0002c400ff0e7b82 */ /* 0x000ea20000000a00 */
[----:B------:R-:W-:Y:S01]  /*45a0*/  @!P4 R2UR UR8, R20 ;  /* 0x000000001408c2ca */ /* 0x000fe200000e0000 */
[----:B------:R-:W-:Y:S01]  /*45b0*/  VOTEU.ALL UP1, P4 ;  /* 0x0000000000ff7886 */ /* 0x000fe20002020000 */
[----:B------:R-:W-:Y:S01]  /*45c0*/  @!P4 R2UR UR9, R21 ;  /* 0x000000001509c2ca */ /* 0x000fe200000e0000 */
[----:B------:R-:W-:Y:S01]  /*45d0*/  UMOV UR10, 0x0 ;  /* 0x00000000000a7882 */ /* 0x000fe20000000000 */
[----:B------:R-:W-:Y:S03]  /*45e0*/  UMOV UR11, 0x10000000 ;  /* 0x10000000000b7882 */ /* 0x000fe60000000000 */
[----:B------:R-:W3:Y:S01]  /*45f0*/  LDC.64 R10, c[0x0][0xb18] ;  /* 0x0002c600ff0a7b82 */ /* 0x000ee20000000a00 */
[----:B------:R-:W-:Y:S01]  /*4600*/  @!UP1 UIADD3 UR18, UPT, UPT, UR34, 0x80, URZ ;  /* 0x0000008022129890 */ /* 0x000fe2000fffe0ff */
[----:B------:R-:W-:Y:S01]  /*4610*/  @P3 SHF.R.U32.HI R28, RZ, 0x10, R25 ;  /* 0x00000010ff1c3819 */ /* 0x000fe20000011619 */
[----:B------:R-:W-:Y:S01]  /*4620*/  @!UP1 UIADD3 UR16, UPT, UPT, UR7, 0x2200, URZ ;  /* 0x0000220007109890 */ /* 0x000fe2000fffe0ff */
[----:B------:R-:W-:Y:S01]  /*4630*/  VIADD R30, R30, 0x1 ;  /* 0x000000011e1e7836 */ /* 0x000fe20000000000 */
[----:B------:R-:W-:Y:S03]  /*4640*/  VOTEU.ALL UP1, P4 ;  /* 0x0000000000ff7886 */ /* 0x000fe60002020000 */
[----:B------:R-:W5:Y:S01]  /*4650*/  @!P1 LDC R0, c[0x0][0xb20] ;  /* 0x0002c800ff009b82 */ /* 0x000f620000000800 */
[----:B------:R-:W-:Y:S01]  /*4660*/  UMOV UR19, UR35 ;  /* 0x0000002300137c82 */ /* 0x000fe20008000000 */
[----:B------:R-:W-:Y:S01]  /*4670*/  IMAD.U32 R21, RZ, RZ, UR8 ;  /* 0x00000008ff157e24 */ /* 0x000fe2000f8e00ff */
[----:B------:R-:W-:Y:S05]  /*4680*/  UMOV UR20, UR36 ;  /* 0x0000002400147c82 */ /* 0x000fea0008000000 */
[----:B-1----:R-:W1:Y:S01]  /*4690*/  @!P1 LDC R3, c[0x0][0xb0c] ;  /* 0x0002c300ff039b82 */ /* 0x002e620000000800 */
[----:B------:R-:W-:Y:S01]  /*46a0*/  IMAD.U32 R20, RZ, RZ, UR9 ;  /* 0x00000009ff147e24 */ /* 0x000fe2000f8e00ff */
[----:B------:R-:W-:Y:S01]  /*46b0*/  UPRMT UR8, UR37, 0x654, UR17 ;  /* 0x0000065425087896 */ /* 0x000fe20008000011 */
[----:B------:R-:W-:Y:S03]  /*46c0*/  @!P4 R2UR UR15, R21 ;  /* 0x00000000150fc2ca */ /* 0x000fe600000e0000 */
[----:B------:R-:W-:Y:S01]  /*46d0*/  @!P4 R2UR UR14, R20 ;  /* 0x00000000140ec2ca */ /* 0x000fe200000e0000 */
[----:B------:R-:W-:Y:S11]  /*46e0*/  @!P4 IMAD.MOV.U32 R20, RZ, RZ, 0x1000 ;  /* 0x00001000ff14c424 */ /* 0x000ff600078e00ff */
[----:B------:R-:W-:Y:S01]  /*46f0*/  @!UPT UIADD3 URZ, UPT, UPT, URZ, URZ, URZ ;  /* 0x000000fffffff290 */ /* 0x000fe2000fffe0ff */
[----:B------:R1:W-:Y:S01]  /*4700*/  @!UP1 UTMALDG.3D [UR16], [UR14], desc[UR10] ;  /* 0x00000a100e0095b4 */ /* 0x0003e20008011000 */
[----:B------:R1:W-:Y:S02]  /*4710*/  @!P4 SYNCS.ARRIVE.TRANS64.RED.A0TR RZ, [UR7+0x60], R20 ;  /* 0x00006014ffffc9a7 */ /* 0x0003e40008300407 */
[----:B-1----:R-:W-:Y:S01]  /*4720*/  @!P1 ISETP.NE.AND P2, PT, R3, 0x1, PT ;  /* 0x000000010300980c */ /* 0x002fe20003f45270 */
[C---:B--2---:R-:W-:Y:S01]  /*4730*/  @!P1 IMAD.HI.U32 R14, R13.reuse, R14, RZ ;  /* 0x0000000e0d0e9227 */ /* 0x044fe200078e00ff */
[----:B---3--:R-:W-:Y:S03]  /*4740*/  @!P1 ISETP.NE.AND P0, PT, R10, 0x1, PT ;  /* 0x000000010a00980c */ /* 0x008fe60003f05270 */
[C---:B------:R-:W-:Y:S01]  /*4750*/  @!P1 IMAD.HI.U32 R11, R8.reuse, R11, RZ ;  /* 0x0000000b080b9227 */ /* 0x040fe200078e00ff */
[----:B------:R-:W-:Y:S04]  /*4760*/  @!P1 SHF.R.U32.HI R14, RZ, R15, R14 ;  /* 0x0000000fff0e9219 */ /* 0x000fe8000001160e */
[----:B-----5:R-:W-:Y:S01]  /*4770*/  @!P1 SHF.R.U32.HI R9, RZ, R0, R11 ;  /* 0x00000000ff099219 */ /* 0x020fe2000001160b */
[----:B------:R-:W-:Y:S01]  /*4780*/  SYNCS.ARRIVE.TRANS64.RED.A1T0 RZ, [UR8], RZ ;  /* 0x000000ffffff79a7 */ /* 0x000fe20008100408 */
[----:B------:R-:W-:Y:S02]  /*4790*/  @!P1 SEL R14, R13, R14, !P2 ;  /* 0x0000000e0d0e9207 */ /* 0x000fe40005000000 */
[----:B------:R-:W-:Y:S01]  /*47a0*/  @!P1 SEL R9, R8, R9, !P0 ;  /* 0x0000000908099207 */ /* 0x000fe20004000000 */
[----:B------:R-:W1:Y:S04]  /*47b0*/  SYNCS.PHASECHK.TRANS64.TRYWAIT P5, [UR7+0x88], R12 ;  /* 0x0000880cff0075a7 */ /* 0x000e6800080a1107 */
[----:B------:R-:W-:Y:S02]  /*47c0*/  @!P1 IMAD.IADD R0, R9, 0x1, -R14 ;  /* 0x0000000109009824 */ /* 0x000fe400078e0a0e */
[----:B------:R-:W-:Y:S02]  /*47d0*/  @!P1 IMAD.IADD R9, R14, 0x1, -R9 ;  /* 0x000000010e099824 */ /* 0x000fe400078e0a09 */
[----:B------:R-:W-:Y:S02]  /*47e0*/  @!P1 IMAD R13, R0, R3, R13 ;  /* 0x00000003000d9224 */ /* 0x000fe400078e020d */
[----:B------:R-:W-:Y:S01]  /*47f0*/  @!P1 IMAD R8, R9, R10, R8 ;  /* 0x0000000a09089224 */ /* 0x000fe200078e0208 */
[----:B-1----:R-:W-:Y:S06]  /*4800*/  @!P5 BRA `(.L_x_78) ;  /* 0x00000050006cd947 */ /* 0x002fec0003800000 */
.L_x_164:
[----:B-1----:R-:W-:Y:S01]  /*4810*/  @!P4 IADD3 R3, P0, PT, R32, 0x580, RZ ;  /* 0x000005802003c810 */ /* 0x002fe20007f1e0ff */
[----:B------:R-:W-:Y:S01]  /*4820*/  VOTEU.ALL UP1, P4 ;  /* 0x0000000000ff7886 */ /* 0x000fe20002020000 */
[----:B------:R-:W-:Y:S01]  /*4830*/  UMOV UR18, 0x0 ;  /* 0x0000000000127882 */ /* 0x000fe20000000000 */
[----:B------:R-:W-:Y:S01]  /*4840*/  UMOV UR19, 0x10000000 ;  /* 0x1000000000137882 */ /* 0x000fe20000000000 */
[----:B------:R-:W-:Y:S01]  /*4850*/  @!P4 R2UR UR9, R3 ;  /* 0x000000000309c2ca */ /* 0x000fe200000e0000 */
[----:B------:R-:W-:Y:S01]  /*4860*/  @!P4 IMAD.X R0, RZ, RZ, R33, P0 ;  /* 0x000000ffff00c224 */ /* 0x000fe200000e0621 */
[----:B------:R-:W-:Y:S01]  /*4870*/  @!UP1 UIADD3 UR10, UPT, UPT, UR34, 0xc0, URZ ;  /* 0x000000c0220a9890 */ /* 0x000fe2000fffe0ff */
[----:B------:R-:W-:Y:S01]  /*4880*/  ISETP.NE.AND P0, PT, R30, 0x2, PT ;  /* 0x000000021e00780c */ /* 0x000fe20003f05270 */
[----:B------:R-:W-:Y:S01]  /*4890*/  UMOV UR11, UR35 ;  /* 0x00000023000b7c82 */ /* 0x000fe20008000000 */
[----:B------:R-:W-:Y:S01]  /*48a0*/  UMOV UR12, UR36 ;  /* 0x00000024000c7c82 */ /* 0x000fe20008000000 */
[----:B------:R-:W-:Y:S01]  /*48b0*/  @!P4 R2UR UR8, R0 ;  /* 0x000000000008c2ca */ /* 0x000fe200000e0000 */
[----:B------:R-:W-:Y:S01]  /*48c0*/  IMAD.IADD R20, R8, 0x1, R83 ;  /* 0x0000000108147824 */ /* 0x000fe200078e0253 */
[----:B------:R-:W-:Y:S01]  /*48d0*/  @P3 R2UR UR36, R28 ;  /* 0x000000001c2432ca */ /* 0x000fe200000e0000 */
[----:B------:R-:W-:Y:S01]  /*48e0*/  IMAD.IADD R21, R13, 0x1, R90 ;  /* 0x000000010d157824 */ /* 0x000fe200078e025a */
[----:B------:R-:W-:Y:S02]  /*48f0*/  SEL R0, RZ, 0x1, P0 ;  /* 0x00000001ff007807 */ /* 0x000fe40000000000 */
[----:B------:R-:W-:Y:S01]  /*4900*/  LOP3.LUT R31, R31, 0x1, RZ, 0x3c, !PT ;  /* 0x000000011f1f7812 */ /* 0x000fe200078e3cff */
[----:B------:R-:W-:Y:S01]  /*4910*/  IMAD.U32 R10, RZ, RZ, UR9 ;  /* 0x00000009ff0a7e24 */ /* 0x000fe2000f8e00ff */
[----:B------:R-:W-:Y:S01]  /*4920*/  @!UP1 UIADD3 UR9, UPT, UPT, UR7, 0x68, URZ ;  /* 0x0000006807099890 */ /* 0x000fe2000fffe0ff */
[----:B------:R-:W-:Y:S02]  /*4930*/  LOP3.LUT R29, R29, R0, RZ, 0x3c, !PT ;  /* 0x000000001d1d7212 */ /* 0x000fe400078e3cff */
[----:B------:R-:W-:Y:S02]  /*4940*/  SEL R30, R30, RZ, P0 ;  /* 0x000000ff1e1e7207 */ /* 0x000fe40000000000 */
[----:B------:R-:W-:Y:S01]  /*4950*/  IMAD.U32 R11, RZ, RZ, UR8 ;  /* 0x00000008ff0b7e24 */ /* 0x000fe2000f8e00ff */
[----:B------:R-:W-:Y:S01]  /*4960*/  @!P4 R2UR UR14, R10 ;  /* 0x000000000a0ec2ca */ /* 0x000fe200000e0000 */
[----:B------:R-:W-:Y:S01]  /*4970*/  @!UP1 UIADD3 UR8, UPT, UPT, UR7, 0x3200, URZ ;  /* 0x0000320007089890 */ /* 0x000fe2000fffe0ff */
[----:B------:R-:W-:Y:S02]  /*4980*/  VOTEU.ALL UP1, P4 ;  /* 0x0000000000ff7886 */ /* 0x000fe40002020000 */
[----:B------:R-:W-:Y:S11]  /*4990*/  @!P4 R2UR UR15, R11 ;  /* 0x000000000b0fc2ca */ /* 0x000ff600000e0000 */
[----:B------:R-:W-:Y:S02]  /*49a0*/  @!UPT UIADD3 URZ, UPT, UPT, URZ, URZ, URZ ;  /* 0x000000fffffff290 */ /* 0x000fe4000fffe0ff */
[----:B------:R2:W-:Y:S01]  /*49b0*/  @!UP1 UTMALDG.3D [UR8], [UR14], desc[UR18] ;  /* 0x000012080e0095b4 */ /* 0x0005e20008011000 */
[----:B------:R2:W-:Y:S01]  /*49c0*/  @!P4 SYNCS.ARRIVE.TRANS64.RED.A0TR RZ, [UR7+0x68], R23 ;  /* 0x00006817ffffc9a7 */ /* 0x0005e20008300407 */
[----:B------:R-:W-:Y:S01]  /*49d0*/  UPLOP3.LUT UP1, UPT, UPT, UPT, UPT, 0x80, 0x8 ;  /* 0x000000000008789c */ /* 0x000fe20003f2f070 */
[----:B------:R-:W-:Y:S01]  /*49e0*/  SYNCS.ARRIVE.TRANS64.RED.A1T0 RZ, [UR13], RZ ;  /* 0x000000ffffff79a7 */ /* 0x000fe2000810040d */
[----:B------:R-:W-:Y:S09]  /*49f0*/  @P3 BRA `(.L_x_79) ;  /* 0xfffffff000943947 */ /* 0x000ff2000383ffff */
[----:B------:R-:W-:-:S04]  /*4a00*/  SHF.L.U32 R3, R31, 0x1f, RZ ;  /* 0x0000001f1f037819 */ /* 0x000fc800000006ff */
[----:B------:R-:W1:Y:S02]  /*4a10*/  SYNCS.PHASECHK.TRANS64.TRYWAIT P0, [UR7+0x70], R3 ;  /* 0x00007003ff0075a7 */ /* 0x000e640008001107 */
[----:B-1----:R-:W-:Y:S05]  /*4a20*/  @!P0 BRA `(.L_x_80) ;  /* 0x0000004c00fc8947 */ /* 0x002fea0003800000 */
.L_x_166:
[----:B------:R-:W3:Y:S02]  /*4a30*/  SYNCS.PHASECHK.TRANS64.TRYWAIT P0, [UR7+0x78], R3 ;  /* 0x00007803ff0075a7 */ /* 0x000ee40008001107 */
[----:B---3--:R-:W-:Y:S05]  /*4a40*/  @!P0 BRA `(.L_x_81) ;  /* 0x00000050000c8947 */ /* 0x008fea0003800000 */
.L_x_168:
[----:B------:R-:W3:Y:S02]  /*4a50*/  SYNCS.PHASECHK.TRANS64.TRYWAIT P0, [UR7+0x80], R3 ;  /* 0x00008003ff0075a7 */ /* 0x000ee40008001107 */
[----:B---3--:R-:W-:Y:S05]  /*4a60*/  @!P0 BRA `(.L_x_82) ;  /* 0x00000050001c8947 */ /* 0x008fea0003800000 */
.L_x_170:
[----:B-1----:R-:W-:-:S07]  /*4a70*/  MOV R0, UR7 ;  /* 0x0000000700007c02 */ /* 0x002fce0008000f00 */
.L_x_83:
[----:B-1----:R-:W-:-:S04]  /*4a80*/  SHF.L.U32 R3, R31, 0x1f, RZ ;  /* 0x0000001f1f037819 */ /* 0x002fc800000006ff */
[----:B------:R1:W3:Y:S03]  /*4a90*/  SYNCS.PHASECHK.TRANS64.TRYWAIT P0, [R0+URZ+0x88], R3 ;  /* 0x00008803000075a7 */ /* 0x0002e600080011ff */
[----:B---3--:R-:W-:Y:S05]  /*4aa0*/  @!P0 NANOSLEEP.SYNCS 0x989680 ;  /* 0x009896800000895d */ /* 0x008fea0003900000 */
[----:B------:R-:W3:Y:S02]  /*4ab0*/  @!P0 SYNCS.PHASECHK.TRANS64 P0, [R0+URZ+0x88], R3 ;  /* 0x00008803000085a7 */ /* 0x000ee400080010ff */
[----:B--23--:R-:W-:Y:S05]  /*4ac0*/  @P0 EXIT ;  /* 0x000000000000094d */ /* 0x00cfea0003800000 */
[----:B------:R-:W-:Y:S05]  /*4ad0*/  BRA `(.L_x_83) ;  /* 0xfffffffc00e87947 */ /* 0x000fea000383ffff */
.L_x_68:
[----:B------:R-:W-:-:S06]  /*4ae0*/  UISETP.GE.AND UP1, UPT, UR8, 0x4, UPT ;  /* 0x000000040800788c */ /* 0x000fcc000bf26270 */
[----:B------:R-:W-:-:S13]  /*4af0*/  PLOP3.LUT P0, PT, PT, PT, UP1, 0x80, 0x8 ;  /* 0x000000000008781c */ /* 0x000fda0003f0f018 */
[----:B------:R-:W-:Y:S05]  /*4b00*/  @!P0 EXIT ;  /* 0x000000000000894d */ /* 0x000fea0003800000 */
[----:B------:R-:W-:Y:S01]  /*4b10*/  BAR.SYNC.DEFER_BLOCKING 0x6, 0xa0 ;  /* 0x0182800000007b1d */ /* 0x000fe20000010000 */
[C---:B------:R-:W-:Y:S01]  /*4b20*/  IMAD.SHL.U32 R2, R103.reuse, 0x40, RZ ;  /* 0x0000004067027824 */ /* 0x040fe200078e00ff */
[C---:B------:R-:W-:Y:S01]  /*4b30*/  LOP3.LUT R105, R103.reuse, 0x60, RZ, 0xc0, !PT ;  /* 0x0000006067697812 */ /* 0x040fe200078ec0ff */
[C---:B------:R-:W-:Y:S02]  /*4b40*/  IMAD.SHL.U32 R95, R103.reuse, 0x20, RZ ;  /* 0x00000020675f7824 */ /* 0x040fe400078e00ff */
[----:B------:R-:W-:Y:S02]  /*4b50*/  HFMA2 R44, -RZ, RZ, 0, 0 ;  /* 0x00000000ff2c7431 */ /* 0x000fe400000001ff */
[C---:B------:R-:W-:Y:S01]  /*4b60*/  IMAD.SHL.U32 R0, R103.reuse, 0x8, RZ ;  /* 0x0000000867007824 */ /* 0x040fe200078e00ff */
[----:B------:R-:W-:Y:S01]  /*4b70*/  UMOV UR49, 0x400 ;  /* 0x0000040000317882 */ /* 0x000fe20000000000 */
[----:B------:R-:W1:Y:S01]  /*4b80*/  LDC R93, c[0x0][0x370] ;  /* 0x0000dc00ff5d7b82 */ /* 0x000e620000000800 */
[----:B------:R-:W-:Y:S01]  /*4b90*/  ULEA UR49, UR37, UR49, 0x18 ;  /* 0x0000003125317291 */ /* 0x000fe2000f8ec0ff */
[----:B------:R-:W-:Y:S01]  /*4ba0*/  LOP3.LUT R5, R2, 0x180, RZ, 0xc0, !PT ;  /* 0x0000018002057812 */ /* 0x000fe200078ec0ff */
[----:B------:R-:W-:Y:S01]  /*4bb0*/  IMAD.U32 R46, R103, 0x10000, RZ ;  /* 0x00010000672e7824 */ /* 0x000fe200078e00ff */
[----:B------:R-:W-:Y:S01]  /*4bc0*/  LOP3.LUT R95, R95, 0xc00, RZ, 0xc0, !PT ;  /* 0x00000c005f5f7812 */ /* 0x000fe200078ec0ff */
[----:B------:R-:W-:Y:S01]  /*4bd0*/  UIADD3 UR4, UPT, UPT, UR49, 0x4200, URZ ;  /* 0x0000420031047890 */ /* 0x000fe2000fffe0ff */
[----:B------:R-:W-:Y:S01]  /*4be0*/  LOP3.LUT R0, R5, 0x30, R0, 0xf8, !PT ;  /* 0x0000003005007812 */ /* 0x000fe200078ef800 */
[----:B------:R-:W-:Y:S01]  /*4bf0*/  IMAD.SHL.U32 R5, R103, 0x2, RZ ;  /* 0x0000000267057824 */ /* 0x000fe200078e00ff */
[----:B------:R-:W2:Y:S01]  /*4c00*/  LDC R42, c[0x0][0xb0c] ;  /* 0x0002c300ff2a7b82 */ /* 0x000ea20000000800 */
[----:B------:R-:W-:Y:S01]  /*4c10*/  LOP3.LUT R95, R95, 0x40, R2, 0xf8, !PT ;  /* 0x000000405f5f7812 */ /* 0x000fe200078ef802 */
[----:B------:R-:W-:Y:S01]  /*4c20*/  IMAD.MOV.U32 R102, RZ, RZ, RZ ;  /* 0x000000ffff667224 */ /* 0x000fe200078e00ff */
[----:B------:R-:W-:Y:S01]  /*4c30*/  LOP3.LUT R46, R46, 0x600000, RZ, 0xc0, !PT ;  /* 0x006000002e2e7812 */ /* 0x000fe200078ec0ff */
[----:B------:R-:W-:Y:S01]  /*4c40*/  IMAD.MOV.U32 R107, RZ, RZ, RZ ;  /* 0x000000ffff6b7224 */ /* 0x000fe200078e00ff */
[----:B------:R-:W-:-:S02]  /*4c50*/  LOP3.LUT R0, R0, 0x20, R5, 0x78, !PT ;  /* 0x0000002000007812 */ /* 0x000fc400078e7805 */
[----:B------:R-:W-:Y:S02]  /*4c60*/  CS2R R100, SRZ ;  /* 0x0000000000647805 */ /* 0x000fe4000001ff00 */
[----:B------:R-:W-:Y:S01]  /*4c70*/  LOP3.LUT R95, R95, 0x200, R2, 0xf8, !PT ;  /* 0x000002005f5f7812 */ /* 0x000fe200078ef802 */
[----:B------:R-:W4:Y:S01]  /*4c80*/  LDC R92, c[0x0][0xb20] ;  /* 0x0002c800ff5c7b82 */ /* 0x000f220000000800 */
[----:B------:R-:W3:Y:S01]  /*4c90*/  LDS R3, [UR49+0x150] ;  /* 0x00015031ff037984 */ /* 0x000ee20008000800 */
[----:B------:R-:W-:Y:S01]  /*4ca0*/  LOP3.LUT R103, R103, 0x2, RZ, 0xc0, !PT ;  /* 0x0000000267677812 */ /* 0x000fe200078ec0ff */
[----:B------:R-:W-:Y:S01]  /*4cb0*/  IMAD.MOV.U32 R99, RZ, RZ, RZ ;  /* 0x000000ffff637224 */ /* 0x000fe200078e00ff */
[----:B------:R-:W-:Y:S01]  /*4cc0*/  LOP3.LUT R95, R95, R0, RZ, 0xfc, !PT ;  /* 0x000000005f5f7212 */ /* 0x000fe200078efcff */
[----:B------:R-:W-:Y:S01]  /*4cd0*/  IMAD.U32 R104, RZ, RZ, UR4 ;  /* 0x00000004ff687e24 */ /* 0x000fe2000f8e00ff */
[----:B------:R-:W-:Y:S01]  /*4ce0*/  IADD3 R97, PT, PT, -R103, RZ, RZ ;  /* 0x000000ff67617210 */ /* 0x000fe20007ffe1ff */
[----:B------:R-:W1:Y:S01]  /*4cf0*/  LDCU.64 UR52, c[0x0][0x348] ;  /* 0x00006900ff3477ac */ /* 0x000e620008000a00 */
[----:B------:R-:W1:Y:S01]  /*4d00*/  LDC R41, c[0x0][0xb30] ;  /* 0x0002cc00ff297b82 */ /* 0x000e620000000800 */
[----:B------:R-:W1:Y:S01]  /*4d10*/  LDCU.64 UR38, c[0x0][0x888] ;  /* 0x00011100ff2677ac */ /* 0x000e620008000a00 */
[----:B------:R-:W1:Y:S06]  /*4d20*/  LDCU.64 UR44, c[0x0][0x890] ;  /* 0x00011200ff2c77ac */ /* 0x000e6c0008000a00 */
[----:B------:R-:W1:Y:S01]  /*4d30*/  LDC.64 R88, c[0x0][0xb10] ;  /* 0x0002c400ff587b82 */ /* 0x000e620000000a00 */
[----:B------:R-:W-:-:S07]  /*4d40*/  UIADD3 UR48, UPT, UPT, UR49, 0x200, URZ ;  /* 0x0000020031307890 */ /* 0x000fce000fffe0ff */
[----:B------:R-:W1:Y:S08]  /*4d50*/  LDC.64 R38, c[0x0][0xb18] ;  /* 0x0002c600ff267b82 */ /* 0x000e700000000a00 */
[----:B------:R-:W1:Y:S08]  /*4d60*/  LDC.64 R36, c[0x0][0xb28] ;  /* 0x0002ca00ff247b82 */ /* 0x000e700000000a00 */
[----:B------:R-:W1:Y:S01]  /*4d70*/  LDC.64 R86, c[0x0][0x8b0] ;  /* 0x00022c00ff567b82 */ /* 0x000e620000000a00 */
[----:B---3--:R-:W-:-:S07]  /*4d80*/  IMAD.IADD R46, R3, 0x1, R46 ;  /* 0x00000001032e7824 */ /* 0x008fce00078e022e */
[----:B------:R-:W3:Y:S08]  /*4d90*/  LDC.64 R84, c[0x0][0x8a8] ;  /* 0x00022a00ff547b82 */ /* 0x000ef00000000a00 */
[----:B--2-4-:R-:W1:Y:S02]  /*4da0*/  LDC R94, c[0x0][0x374] ;  /* 0x0000dd00ff5e7b82 */ /* 0x014e640000000800 */
.L_x_125:
[----:B------:R-:W-:Y:S02]  /*4db0*/  LEA R0, R107, UR49, 0x3 ;  /* 0x000000316b007c11 */ /* 0x000fe4000f8e18ff */
[----:B------:R-:W-:Y:S02]  /*4dc0*/  SHF.L.U32 R3, R101, 0x1f, RZ ;  /* 0x0000001f65037819 */ /* 0x000fe400000006ff */
[----:B------:R-:W-:Y:S02]  /*4dd0*/  LEA R16, R107, UR49, 0x4 ;  /* 0x000000316b107c11 */ /* 0x000fe4000f8e20ff */
[----:B------:R-:W2:Y:S02]  /*4de0*/  SYNCS.PHASECHK.TRANS64.TRYWAIT P0, [R0+URZ+0xa0], R3 ;  /* 0x0000a003000075a7 */ /* 0x000ea400080011ff */
[----:B-12---:R-:W-:Y:S05]  /*4df0*/  @!P0 BRA `(.L_x_84) ;  /* 0x0000004c00508947 */ /* 0x006fea0003800000 */
.L_x_171:
[----:B------:R-:W4:Y:S01]  /*4e00*/  LDC.64 R12, c[0x0][0xb10] ;  /* 0x0002c400ff0c7b82 */ /* 0x000f220000000a00 */
[----:B------:R-:W3:Y:S01]  /*4e10*/  LDS.128 R16, [R16+0x130] ;  /* 0x0001300010107984 */ /* 0x000ee20000000c00 */
[----:B-1----:R-:W-:Y:S01]  /*4e20*/  ISETP.NE.AND P1, PT, R41, 0x1, PT ;  /* 0x000000012900780c */ /* 0x002fe20003f25270 */
[----:B--2---:R-:W-:Y:S01]  /*4e30*/  VIADD R0, R0, 0xb0 ;  /* 0x000000b000007836 */ /* 0x004fe20000000000 */
[----:B------:R-:W-:Y:S04]  /*4e40*/  ISETP.GE.AND P0, PT, R40, 0x1, PT ;  /* 0x000000012800780c */ /* 0x000fe80003f06270 */
[----:B------:R-:W1:Y:S01]  /*4e50*/  LDC.64 R10, c[0x0][0xb18] ;  /* 0x0002c600ff0a7b82 */ /* 0x000e620000000a00 */
[----:B------:R-:W-:Y:S01]  /*4e60*/  PRMT R0, RZ, 0x654, R0 ;  /* 0x00000654ff007816 */ /* 0x000fe20000000000 */
[----:B------:R-:W-:Y:S01]  /*4e70*/  @!PT LDS RZ, [RZ] ;  /* 0x00000000fffff984 */ /* 0x000fe20000000800 */
[----:B------:R-:W-:Y:S01]  /*4e80*/  @!PT LDS RZ, [RZ] ;  /* 0x00000000fffff984 */ /* 0x000fe20000000800 */
[----:B------:R-:W-:Y:S01]  /*4e90*/  @!PT LDS RZ, [RZ] ;  /* 0x00000000fffff984 */ /* 0x000fe20000000800 */
[----:B------:R-:W-:Y:S01]  /*4ea0*/  @!PT LDS RZ, [RZ] ;  /* 0x00000000fffff984 */ /* 0x000fe20000000800 */
[----:B------:R2:W-:Y:S06]  /*4eb0*/  MEMBAR.ALL.CTA ;  /* 0x0000000000007992 */ /* 0x0005ec0000008000 */
[----:B--2---:R-:W2:Y:S01]  /*4ec0*/  FENCE.VIEW.ASYNC.S ;  /* 0x00000000000073c6 */ /* 0x004ea20000000000 */
[----:B------:R-:W1:Y:S08]  /*4ed0*/  @!P1 LDC R14, c[0x0][0xb20] ;  /* 0x0002c800ff0e9b82 */ /* 0x000e700000000800 */
[----:B------:R-:W1:Y:S01]  /*4ee0*/  @!P1 LDC R9, c[0x0][0xb0c] ;  /* 0x0002c300ff099b82 */ /* 0x000e620000000800 */
[----:B--2---:R2:W-:Y:S01]  /*4ef0*/  SYNCS.ARRIVE.TRANS64.RED.A1T0 RZ, [R0+URZ], RZ ;  /* 0x000000ff00ff79a7 */ /* 0x0045e200081004ff */
[----:B---3--:R-:W-:Y:S04]  /*4f00*/  LOP3.LUT P4, RZ, R18, 0x1, RZ, 0xc0, !PT ;  /* 0x0000000112ff7812 */ /* 0x008fe8000788c0ff */
[----:B------:R-:W-:Y:S09]  /*4f10*/  P2R R106, PR, RZ, 0x10 ;  /* 0x00000010ff6a7803 */ /* 0x000ff20000000000 */
[----:B------:R-:W-:Y:S02]  /*4f20*/  @P4 MOV R45, R16 ;  /* 0x00000010002d4202 */ /* 0x000fe40000000f00 */
[----:B------:R-:W-:Y:S01]  /*4f30*/  @P4 LOP3.LUT R43, R17, 0xffff, RZ, 0xc0, !PT ;  /* 0x0000ffff112b4812 */ /* 0x000fe200078ec0ff */
[----:B--2-4-:R-:W-:Y:S06]  /*4f40*/  @!P0 BRA `(.L_x_85) ;  /* 0x0000000000a48947 */ /* 0x014fec0003800000 */
[----:B------:R-:W-:Y:S01]  /*4f50*/  IMAD.HI.U32 R23, R94, R39, RZ ;  /* 0x000000275e177227 */ /* 0x000fe200078e00ff */
[----:B------:R-:W-:Y:S02]  /*4f60*/  ISETP.NE.AND P0, PT, R38, 0x1, PT ;  /* 0x000000012600780c */ /* 0x000fe40003f05270 */
[----:B------:R-:W-:Y:S01]  /*4f70*/  ISETP.NE.AND P2, PT, R40, 0x1, PT ;  /* 0x000000012800780c */ /* 0x000fe20003f45270 */
[----:B------:R-:W-:Y:S01]  /*4f80*/  IMAD.HI.U32 R22, R93, R88, RZ ;  /* 0x000000585d167227 */ /* 0x000fe200078e00ff */
[----:B------:R-:W-:Y:S02]  /*4f90*/  SHF.R.U32.HI R23, RZ, R92, R23 ;  /* 0x0000005cff177219 */ /* 0x000fe40000011617 */
[----:B------:R-:W-:Y:S01]  /*4fa0*/  ISETP.NE.AND P3, PT, R42, 0x1, PT ;  /* 0x000000012a00780c */ /* 0x000fe20003f65270 */
[----:B------:R-:W-:Y:S01]  /*4fb0*/  IMAD.HI.U32 R26, R45, R88, RZ ;  /* 0x000000582d1a7227 */ /* 0x000fe200078e00ff */
[----:B------:R-:W-:Y:S02]  /*4fc0*/  SHF.R.U32.HI R22, RZ, R89, R22 ;  /* 0x00000059ff167219 */ /* 0x000fe40000011616 */
[----:B------:R-:W-:Y:S01]  /*4fd0*/  SEL R3, R94, R23, !P0 ;  /* 0x000000175e037207 */ /* 0x000fe20004000000 */
[----:B------:R-:W-:Y:S01]  /*4fe0*/  IMAD.HI.U32 R23, R43, R39, RZ ;  /* 0x000000272b177227 */ /* 0x000fe200078e00ff */
[----:B------:R-:W-:Y:S02]  /*4ff0*/  SEL R7, R93, R22, !P3 ;  /* 0x000000165d077207 */ /* 0x000fe40005800000 */
[----:B------:R-:W-:Y:S01]  /*5000*/  SHF.R.U32.HI R26, RZ, R89, R26 ;  /* 0x00000059ff1a7219 */ /* 0x000fe2000001161a */
[-C--:B------:R-:W-:Y:S04]  /*5010*/  IMAD.HI.U32 R22, R3, R36.reuse, RZ ;  /* 0x0000002403167227 */ /* 0x080fe800078e00ff */
[----:B------:R-:W-:Y:S01]  /*5020*/  IMAD.HI.U32 R24, R7, R36, RZ ;  /* 0x0000002407187227 */ /* 0x000fe200078e00ff */
[-C--:B------:R-:W-:Y:S02]  /*5030*/  @P2 SHF.R.U32.HI R3, RZ, R37.reuse, R22 ;  /* 0x00000025ff032219 */ /* 0x080fe40000011616 */
[----:B------:R-:W-:Y:S02]  /*5040*/  SHF.R.U32.HI R22, RZ, R92, R23 ;  /* 0x0000005cff167219 */ /* 0x000fe40000011617 */
[----:B------:R-:W-:Y:S01]  /*5050*/  @P2 SHF.R.U32.HI R7, RZ, R37, R24 ;  /* 0x00000025ff072219 */ /* 0x000fe20000011618 */
[C---:B------:R-:W-:Y:S01]  /*5060*/  IMAD R2, R40.reuse, R3, RZ ;  /* 0x0000000328027224 */ /* 0x040fe200078e02ff */
[----:B------:R-:W-:Y:S02]  /*5070*/  SEL R5, R43, R22, !P0 ;  /* 0x000000162b057207 */ /* 0x000fe40004000000 */
[----:B------:R-:W-:Y:S01]  /*5080*/  SEL R3, R45, R26, !P3 ;  /* 0x0000001a2d037207 */ /* 0x000fe20005800000 */
[----:B------:R-:W-:Y:S01]  /*5090*/  IMAD R4, R40, R7, RZ ;  /* 0x0000000728047224 */ /* 0x000fe200078e02ff */
[C---:B------:R-:W-:Y:S01]  /*50a0*/  ISETP.GE.AND P0, PT, R5.reuse, R2, PT ;  /* 0x000000020500720c */ /* 0x040fe20003f06270 */
[----:B------:R-:W-:Y:S03]  /*50b0*/  IMAD.HI.U32 R6, R5, R36, RZ ;  /* 0x0000002405067227 */ /* 0x000fe600078e00ff */
[----:B------:R-:W-:Y:S01]  /*50c0*/  ISETP.GE.OR P0, PT, R3, R4, P0 ;  /* 0x000000040300720c */ /* 0x000fe20000706670 */
[----:B------:R-:W-:Y:S01]  /*50d0*/  IMAD.MOV R4, RZ, RZ, -R3 ;  /* 0x000000ffff047224 */ /* 0x000fe200078e0a03 */
[-C--:B------:R-:W-:Y:S03]  /*50e0*/  SHF.R.U32.HI R6, RZ, R37.reuse, R6 ;  /* 0x00000025ff067219 */ /* 0x080fe60000011606 */
[----:B------:R-:W-:Y:S01]  /*50f0*/  IMAD R45, R42, R4, R45 ;  /* 0x000000042a2d7224 */ /* 0x000fe200078e022d */
[----:B------:R-:W-:Y:S05]  /*5100*/  SEL R15, R5, R6, !P2 ;  /* 0x00000006050f7207 */ /* 0x000fea0005000000 */
[----:B------:R-:W-:Y:S02]  /*5110*/  IMAD.MOV R6, RZ, RZ, -R15 ;  /* 0x000000ffff067224 */ /* 0x000fe400078e0a0f */
[C---:B------:R-:W-:Y:S04]  /*5120*/  @!P0 IMAD.HI.U32 R2, R3.reuse, R36, RZ ;  /* 0x0000002403028227 */ /* 0x040fe800078e00ff */
[----:B------:R-:W-:Y:S01]  /*5130*/  IMAD R6, R40, R6, R5 ;  /* 0x0000000628067224 */ /* 0x000fe200078e0205 */
[----:B------:R-:W-:Y:S04]  /*5140*/  @!P0 SHF.R.U32.HI R2, RZ, R37, R2 ;  /* 0x00000025ff028219 */ /* 0x000fe80000011602 */
[----:B------:R-:W-:Y:S02]  /*5150*/  @!P0 SEL R0, R3, R2, !P2 ;  /* 0x0000000203008207 */ /* 0x000fe40005000000 */
[----:B------:R-:W-:Y:S02]  /*5160*/  IADD3 R2, PT, PT, -R5, RZ, RZ ;  /* 0x000000ff05027210 */ /* 0x000fe40007ffe1ff */
[----:B------:R-:W-:Y:S01]  /*5170*/  @!P0 IADD3 R8, PT, PT, R15, -R0, RZ ;  /* 0x800000000f088210 */ /* 0x000fe20007ffe0ff */
[----:B------:R-:W-:Y:S02]  /*5180*/  @!P0 IMAD R0, R7, R6, R0 ;  /* 0x0000000607008224 */ /* 0x000fe400078e0200 */
[----:B------:R-:W-:Y:S02]  /*5190*/  IMAD R43, R38, R2, R43 ;  /* 0x00000002262b7224 */ /* 0x000fe400078e022b */
[----:B------:R-:W-:Y:S02]  /*51a0*/  @!P0 IMAD R5, R8, R40, R3 ;  /* 0x0000002808058224 */ /* 0x000fe400078e0203 */
[----:B------:R-:W-:Y:S04]  /*51b0*/  @!P0 IMAD.MOV.U32 R3, RZ, RZ, R0 ;  /* 0x000000ffff038224 */ /* 0x000fe800078e0000 */
[----:B------:R-:W-:Y:S02]  /*51c0*/  IMAD R45, R3, R42, R45 ;  /* 0x0000002a032d7224 */ /* 0x000fe400078e022d */
[----:B------:R-:W-:Y:S07]  /*51d0*/  IMAD R43, R5, R38, R43 ;  /* 0x00000026052b7224 */ /* 0x000fee00078e022b */
.L_x_85:
[----:B-1----:R-:W-:Y:S01]  /*51e0*/  @!P1 ISETP.NE.AND P0, PT, R10, 0x1, PT ;  /* 0x000000010a00980c */ /* 0x002fe20003f05270 */
[----:B------:R-:W-:Y:S01]  /*51f0*/  @!P1 IMAD.HI.U32 R0, R45, R12, RZ ;  /* 0x0000000c2d009227 */ /* 0x000fe200078e00ff */
[----:B------:R-:W-:Y:S01]  /*5200*/  @!P1 ISETP.NE.AND P2, PT, R9, 0x1, PT ;  /* 0x000000010900980c */ /* 0x000fe20003f45270 */
[----:B------:R-:W-:Y:S01]  /*5210*/  ULOP3.LUT UP0, URZ, UR48, 0x1b0, URZ, 0xc0, !UPT ;  /* 0x000001b030ff7892 */ /* 0x000fe2000f80c0ff */
[----:B------:R-:W-:Y:S01]  /*5220*/  R2UR UR42, R21 ;  /* 0x00000000152a72ca */ /* 0x000fe200000e0000 */
[----:B------:R-:W-:Y:S01]  /*5230*/  @!P1 IMAD.HI.U32 R3, R43, R11, RZ ;  /* 0x0000000b2b039227 */ /* 0x000fe200078e00ff */
[----:B------:R-:W-:Y:S02]  /*5240*/  @!P1 SHF.R.U32.HI R0, RZ, R13, R0 ;  /* 0x0000000dff009219 */ /* 0x000fe40000011600 */
[----:B------:R-:W-:Y:S01]  /*5250*/  R2UR UR41, R20 ;  /* 0x00000000142972ca */ /* 0x000fe200000e0000 */
[----:B------:R-:W-:Y:S01]  /*5260*/  VIADD R107, R107, 0x1 ;  /* 0x000000016b6b7836 */ /* 0x000fe20000000000 */
[----:B------:R-:W-:Y:S02]  /*5270*/  @!P1 SHF.R.U32.HI R2, RZ, R14, R3 ;  /* 0x0000000eff029219 */ /* 0x000fe40000011603 */
[----:B------:R-:W-:Y:S02]  /*5280*/  @!P1 SEL R3, R45, R0, !P2 ;  /* 0x000000002d039207 */ /* 0x000fe40005000000 */
[----:B------:R-:W-:Y:S02]  /*5290*/  @!P1 SEL R2, R43, R2, !P0 ;  /* 0x000000022b029207 */ /* 0x000fe40004000000 */
[----:B------:R-:W-:Y:S01]  /*52a0*/  @P4 SHF.R.U32.HI R98, RZ, 0x10, R17 ;  /* 0x00000010ff624819 */ /* 0x000fe20000011611 */
[----:B------:R-:W-:Y:S02]  /*52b0*/  USHF.L.U32 UR42, UR42, 0x6, URZ ;  /* 0x000000062a2a7899 */ /* 0x000fe400080006ff */
[----:B------:R-:W-:Y:S02]  /*52c0*/  @!P1 IMAD.IADD R0, R2, 0x1, -R3 ;  /* 0x0000000102009824 */ /* 0x000fe400078e0a03 */
[----:B------:R-:W-:Y:S01]  /*52d0*/  @!P1 IMAD.IADD R2, R3, 0x1, -R2 ;  /* 0x0000000103029824 */ /* 0x000fe200078e0a02 */
[----:B------:R-:W-:Y:S01]  /*52e0*/  USHF.L.U32 UR41, UR41, 0x8, URZ ;  /* 0x0000000829297899 */ /* 0x000fe200080006ff */
[----:B------:R-:W-:Y:S02]  /*52f0*/  @!P1 IMAD R45, R0, R9, R45 ;  /* 0x00000009002d9224 */ /* 0x000fe400078e022d */
[----:B------:R-:W-:Y:S01]  /*5300*/  @!P1 IMAD R43, R2, R10, R43 ;  /* 0x0000000a022b9224 */ /* 0x000fe200078e022b */
[----:B------:R-:W-:Y:S08]  /*5310*/  BRA.U !UP0, `(.L_x_86) ;  /* 0x0000000108407547 */ /* 0x000ff0000b800000 */
[----:B------:R-:W1:Y:S01]  /*5320*/  LDCU.64 UR8, c[0x4][0x88] ;  /* 0x01001100ff0877ac */ /* 0x000e620008000a00 */
[----:B------:R-:W-:Y:S01]  /*5330*/  MOV R3, 0x0 ;  /* 0x0000000000037802 */ /* 0x000fe20000000f00 */
[----:B------:R-:W-:Y:S02]  /*5340*/  HFMA2 R12, -RZ, RZ, 0, 5.9604644775390625e-08 ;  /* 0x00000001ff0c7431 */ /* 0x000fe400000001ff */
[----:B------:R-:W-:Y:S02]  /*5350*/  IMAD.MOV.U32 R8, RZ, RZ, 0x70 ;  /* 0x00000070ff087424 */ /* 0x000fe400078e00ff */
[----:B------:R-:W-:Y:S01]  /*5360*/  IMAD.MOV.U32 R13, RZ, RZ, RZ ;  /* 0x000000ffff0d7224 */ /* 0x000fe200078e00ff */
[----:B------:R-:W2:Y:S01]  /*5370*/  LDCU.64 UR6, c[0x4][0x90] ;  /* 0x01001200ff0677ac */ /* 0x000ea20008000a00 */
[----:B------:R-:W3:Y:S01]  /*5380*/  LDC.64 R2, c[0x4][R3] ;  /* 0x0100000003027b82 */ /* 0x000ee20000000a00 */
[----:B------:R-:W4:Y:S01]  /*5390*/  LDCU.64 UR4, c[0x4][0x8] ;  /* 0x01000100ff0477ac */ /* 0x000f220008000a00 */
[----:B-1----:R-:W-:Y:S01]  /*53a0*/  MOV R5, UR9 ;  /* 0x0000000900057c02 */ /* 0x002fe20008000f00 */
[----:B------:R-:W-:Y:S01]  /*53b0*/  IMAD.U32 R4, RZ, RZ, UR8 ;  /* 0x00000008ff047e24 */ /* 0x000fe2000f8e00ff */
[----:B--2---:R-:W-:Y:S01]  /*53c0*/  MOV R7, UR7 ;  /* 0x0000000700077c02 */ /* 0x004fe20008000f00 */
[----:B------:R-:W-:Y:S01]  /*53d0*/  IMAD.U32 R6, RZ, RZ, UR6 ;  /* 0x00000006ff067e24 */ /* 0x000fe2000f8e00ff */
[----:B----4-:R-:W-:Y:S01]  /*53e0*/  MOV R11, UR5 ;  /* 0x00000005000b7c02 */ /* 0x010fe20008000f00 */
[----:B------:R-:W-:Y:S02]  /*53f0*/  IMAD.U32 R10, RZ, RZ, UR4 ;  /* 0x00000004ff0a7e24 */ /* 0x000fe4000f8e00ff */
[----:B------:R-:W-:Y:S07]  /*5400*/  LEPC R20, `(.L_x_86) ;  /* 0x000000001014794e */ /* 0x000fee0000000000 */
[----:B---3-5:R-:W-:Y:S05]  /*5410*/  CALL.ABS.NOINC R2 ;  /* 0x0000000002007343 */ /* 0x028fea0003c00000 */
.L_x_86:
[----:B------:R-:W-:Y:S01]  /*5420*/  LOP3.LUT P0, RZ, R104, 0x1b0, RZ, 0xc0, !PT ;  /* 0x000001b068ff7812 */ /* 0x000fe2000780c0ff */
[----:B------:R-:W-:Y:S11]  /*5430*/  BSSY.RECONVERGENT B6, `(.L_x_87) ;  /* 0x0000013000067945 */ /* 0x000ff60003800200 */
[----:B------:R-:W-:Y:S01]  /*5440*/  @!UPT UIADD3 URZ, UPT, UPT, URZ, URZ, URZ ;  /* 0x000000fffffff290 */ /* 0x000fe2000fffe0ff */
[----:B------:R-:W-:Y:S05]  /*5450*/  @!P0 BRA `(.L_x_88) ;  /* 0x0000000000408947 */ /* 0x000fea0003800000 */
        /* <DEDUP_REMOVED lines=16> */
.L_x_88:
[----:B------:R-:W-:Y:S05]  /*5560*/  BSYNC.RECONVERGENT B6 ;  /* 0x0000000000067941 */ /* 0x000fea0003800200 */
.L_x_87:
[----:B------:R-:W-:Y:S01]  /*5570*/  ISETP.NE.U32.AND P4, PT, R86, RZ, PT ;  /* 0x000000ff5600720c */ /* 0x000fe20003f85070 */
[----:B------:R-:W-:Y:S01]  /*5580*/  UISETP.NE.AND UP2, UPT, UR50, URZ, UPT ;  /* 0x000000ff3200728c */ /* 0x000fe2000bf45270 */
[----:B------:R-:W-:Y:S01]  /*5590*/  ISETP.NE.U32.AND P2, PT, RZ, UR38, PT ;  /* 0x00000026ff007c0c */ /* 0x000fe2000bf45070 */
[----:B------:R-:W-:Y:S01]  /*55a0*/  UISETP.NE.U32.AND UP1, UPT, UR44, URZ, UPT ;  /* 0x000000ff2c00728c */ /* 0x000fe2000bf25070 */
[----:B------:R-:W-:Y:S01]  /*55b0*/  ISETP.NE.AND.EX P4, PT, R87, RZ, PT, P4 ;  /* 0x000000ff5700720c */ /* 0x000fe20003f85340 */
[----:B------:R-:W-:Y:S01]  /*55c0*/  UPLOP3.LUT UP0, UPT, UPT, UPT, UPT, 0x40, 0x4 ;  /* 0x000000000004789c */ /* 0x000fe20003f0e870 */
[----:B------:R-:W-:Y:S01]  /*55d0*/  ISETP.NE.AND.EX P2, PT, RZ, UR39, PT, P2 ;  /* 0x00000027ff007c0c */ /* 0x000fe2000bf45320 */
[----:B------:R-:W-:Y:S01]  /*55e0*/  UISETP.NE.AND.EX UP1, UPT, UR45, URZ, UPT, UP1 ;  /* 0x000000ff2d00728c */ /* 0x000fe2000bf25310 */
[----:B------:R-:W-:Y:S04]  /*55f0*/  PLOP3.LUT P1, PT, PT, PT, UP2, 0x80, 0x8 ;  /* 0x000000000008781c */ /* 0x000fe80003f2f028 */
[----:B------:R-:W-:Y:S06]  /*5600*/  @UP2 UPLOP3.LUT UP0, UPT, UPT, UPT, UP1, 0x80, 0x8 ;  /* 0x000000000008289c */ /* 0x000fec0003f0f010 */
[----:B------:R-:W-:Y:S01]  /*5610*/  PLOP3.LUT P0, PT, PT, PT, UP0, 0x80, 0x8 ;  /* 0x000000000008781c */ /* 0x000fe20003f0f008 */
[----:B------:R-:W-:Y:S01]  /*5620*/  @!UPT UIADD3 URZ, UPT, UPT, URZ, URZ, URZ ;  /* 0x000000fffffff290 */ /* 0x000fe2000fffe0ff */
[----:B------:R-:W-:Y:S11]  /*5630*/  BRA.U !UP1, `(.L_x_89) ;  /* 0x0000000109387547 */ /* 0x000ff6000b800000 */
[----:B------:R-:W-:Y:S01]  /*5640*/  UISETP.NE.U32.AND UP0, UPT, UR38, URZ, UPT ;  /* 0x000000ff2600728c */ /* 0x000fe2000bf05070 */
[----:B------:R-:W-:Y:S02]  /*5650*/  HFMA2 R0, -RZ, RZ, 0, 5.9604644775390625e-08 ;  /* 0x00000001ff007431 */ /* 0x000fe400000001ff */
[----:B------:R-:W-:Y:S01]  /*5660*/  IMAD.MOV.U32 R91, RZ, RZ, 0x1 ;  /* 0x00000001ff5b7424 */ /* 0x000fe200078e00ff */
[----:B------:R-:W-:Y:S06]  /*5670*/  UISETP.NE.AND.EX UP0, UPT, UR39, URZ, UPT, UP0 ;  /* 0x000000ff2700728c */ /* 0x000fec000bf05300 */
[----:B------:R-:W-:Y:S05]  /*5680*/  PLOP3.LUT P3, PT, PT, PT, UP0, 0x80, 0x8 ;  /* 0x000000000008781c */ /* 0x000fea0003f6f008 */
[----:B------:R-:W1:Y:S01]  /*5690*/  @UP0 LDCU.64 UR6, c[0x0][0x888] ;  /* 0x00011100ff0607ac */ /* 0x000e620008000a00 */
[----:B------:R-:W-:Y:S07]  /*56a0*/  @UP0 UIMAD UR4, UR36, UR44, URZ ;  /* 0x0000002c240402a4 */ /* 0x000fee000f8e02ff */
[----:B------:R-:W-:Y:S01]  /*56b0*/  @!P3 PRMT R91, R0, 0x7610, R91 ;  /* 0x00007610005bb816 */ /* 0x000fe2000000005b */
[----:B-1----:R-:W-:Y:S03]  /*56c0*/  @UP0 UIMAD.WIDE UR6, UR4, 0x4, UR6 ;  /* 0x00000004040608a5 */ /* 0x002fe6000f8e0206 */
[----:B------:R-:W1:Y:S03]  /*56d0*/  @!UP0 LDCU UR4, c[0x0][0x880] ;  /* 0x00011000ff0487ac */ /* 0x000e660008000800 */
[----:B------:R-:W-:Y:S01]  /*56e0*/  IMAD.U32 R2, RZ, RZ, UR6 ;  /* 0x00000006ff027e24 */ /* 0x000fe2000f8e00ff */
[----:B------:R-:W-:Y:S05]  /*56f0*/  MOV R3, UR7 ;  /* 0x0000000700037c02 */ /* 0x000fea0008000f00 */
[----:B-----5:R2:W5:Y:S02]  /*5700*/  @P3 LDG.E R50, desc[UR46][R2.64] ;  /* 0x0000002e02323981 */ /* 0x020564000c1e1900 */
[----:B-12---:R-:W-:Y:S02]  /*5710*/  @!P3 IMAD.U32 R50, RZ, RZ, UR4 ;  /* 0x00000004ff32be24 */ /* 0x006fe4000f8e00ff */
.L_x_89:
[----:B------:R-:W-:Y:S05]  /*5720*/  @!P4 BRA `(.L_x_90) ;  /* 0x000000000020c947 */ /* 0x000fea0003800000 */
[----:B------:R-:W-:Y:S04]  /*5730*/  ISETP.NE.U32.AND P3, PT, R84, RZ, PT ;  /* 0x000000ff5400720c */ /* 0x000fe80003f65070 */
[----:B------:R-:W-:Y:S11]  /*5740*/  ISETP.NE.AND.EX P3, PT, R85, RZ, PT, P3 ;  /* 0x000000ff5500720c */ /* 0x000ff60003f65330 */
[----:B------:R-:W-:Y:S02]  /*5750*/  @!UPT UIADD3 URZ, UPT, UPT, URZ, URZ, URZ ;  /* 0x000000fffffff290 */ /* 0x000fe4000fffe0ff */
[----:B------:R-:W1:Y:S01]  /*5760*/  @P3 LDC.64 R2, c[0x0][0x8a8] ;  /* 0x00022a00ff023b82 */ /* 0x000e620000000a00 */
[----:B------:R-:W-:Y:S04]  /*5770*/  @P3 IMAD R0, R86, UR36, RZ ;  /* 0x0000002456003c24 */ /* 0x000fe8000f8e02ff */
[----:B-1----:R-:W-:Y:S05]  /*5780*/  @P3 IMAD.WIDE R2, R0, 0x4, R2 ;  /* 0x0000000400023825 */ /* 0x002fea00078e0202 */
[----:B-----5:R1:W5:Y:S02]  /*5790*/  @P3 LDG.E R47, desc[UR46][R2.64] ;  /* 0x0000002e022f3981 */ /* 0x020364000c1e1900 */
[----:B-1----:R-:W2:Y:S02]  /*57a0*/  @!P3 LDC R47, c[0x0][0x8a0] ;  /* 0x00022800ff2fbb82 */ /* 0x002ea40000000800 */
.L_x_90:
[----:B-----5:R-:W-:Y:S01]  /*57b0*/  ISETP.NE.AND P4, PT, R50, RZ, PT ;  /* 0x000000ff3200720c */ /* 0x020fe20003f85270 */
[----:B------:R-:W-:Y:S01]  /*57c0*/  BSSY B1, `(.L_x_91) ;  /* 0x0000042000017945 */ /* 0x000fe20003800000 */
[----:B------:R-:W-:Y:S01]  /*57d0*/  SEL R9, RZ, 0xffffffff, P2 ;  /* 0xffffffffff097807 */ /* 0x000fe20001000000 */
[----:B------:R-:W-:Y:S01]  /*57e0*/  IMAD.MOV.U32 R64, RZ, RZ, 0x1 ;  /* 0x00000001ff407424 */ /* 0x000fe200078e00ff */
[----:B------:R-:W-:Y:S02]  /*57f0*/  LOP3.LUT P3, RZ, R91, 0xff, RZ, 0xc0, !PT ;  /* 0x000000ff5bff7812 */ /* 0x000fe4000786c0ff */
[----:B------:R-:W-:Y:S02]  /*5800*/  CS2R R62, SRZ ;  /* 0x00000000003e7805 */ /* 0x000fe4000001ff00 */
[----:B------:R-:W-:Y:S02]  /*5810*/  @P1 SEL R2, RZ, 0xffffffff, P4 ;  /* 0xffffffffff021807 */ /* 0x000fe40002000000 */
[----:B------:R-:W-:Y:S02]  /*5820*/  CS2R R60, SRZ ;  /* 0x00000000003c7805 */ /* 0x000fe4000001ff00 */
[----:B------:R-:W-:Y:S02]  /*5830*/  LEA R0, R100, UR49, 0x3 ;  /* 0x0000003164007c11 */ /* 0x000fe4000f8e18ff */
[----:B------:R-:W-:Y:S02]  /*5840*/  CS2R R58, SRZ ;  /* 0x00000000003a7805 */ /* 0x000fe4000001ff00 */
[----:B------:R-:W-:Y:S02]  /*5850*/  @P0 SEL R2, R9, R2, !P3 ;  /* 0x0000000209020207 */ /* 0x000fe40005800000 */
[----:B------:R-:W-:Y:S02]  /*5860*/  CS2R R56, SRZ ;  /* 0x0000000000387805 */ /* 0x000fe4000001ff00 */
[----:B------:R-:W-:Y:S02]  /*5870*/  LEA R108, R44, UR49, 0x3 ;  /* 0x000000312c6c7c11 */ /* 0x000fe4000f8e18ff */
[----:B------:R-:W-:Y:S02]  /*5880*/  @P1 LOP3.LUT R2, R2, 0x1, RZ, 0xc0, !PT ;  /* 0x0000000102021812 */ /* 0x000fe400078ec0ff */
[----:B------:R-:W-:Y:S02]  /*5890*/  SHF.L.U32 R7, R102, 0x1f, RZ ;  /* 0x0000001f66077819 */ /* 0x000fe400000006ff */
[----:B------:R-:W-:Y:S02]  /*58a0*/  ISETP.NE.U32.OR P6, PT, R2, 0x1, !P1 ;  /* 0x000000010200780c */ /* 0x000fe40004fc5470 */
[----:B------:R-:W-:Y:S02]  /*58b0*/  PLOP3.LUT P2, PT, PT, PT, UP1, 0x80, 0x8 ;  /* 0x000000000008781c */ /* 0x000fe40003f4f018 */
[C---:B------:R-:W-:Y:S02]  /*58c0*/  LEA.HI R5, R44.reuse, R44, RZ, 0x1 ;  /* 0x0000002c2c057211 */ /* 0x040fe400078f08ff */
[----:B------:R-:W-:Y:S02]  /*58d0*/  SEL R2, RZ, 0xffffffff, P4 ;  /* 0xffffffffff027807 */ /* 0x000fe40002000000 */
[----:B------:R-:W-:Y:S01]  /*58e0*/  P2R R72, PR, RZ, 0x40 ;  /* 0x00000040ff487803 */ /* 0x000fe20000000000 */
[C---:B------:R-:W-:Y:S01]  /*58f0*/  IMAD.SHL.U32 R3, R5.reuse, 0x80, RZ ;  /* 0x0000008005037824 */ /* 0x040fe200078e00ff */
[----:B------:R-:W-:Y:S03]  /*5900*/  LOP3.LUT R5, R5, 0xffe, RZ, 0xc0, !PT ;  /* 0x00000ffe05057812 */ /* 0x000fe600078ec0ff */
[----:B------:R-:W-:Y:S02]  /*5910*/  @P6 SHF.L.U32 R11, R99, 0x1f, RZ ;  /* 0x0000001f630b6819 */ /* 0x000fe400000006ff */
[----:B------:R-:W-:Y:S01]  /*5920*/  @P2 SEL R2, R9, R2, !P3 ;  /* 0x0000000209022207 */ /* 0x000fe20005800000 */
[----:B------:R-:W-:Y:S01]  /*5930*/  IMAD.IADD R48, R44, 0x1, -R5 ;  /* 0x000000012c307824 */ /* 0x000fe200078e0a05 */
[----:B------:R-:W1:Y:S01]  /*5940*/  @P6 SYNCS.PHASECHK.TRANS64.TRYWAIT P1, [R0+URZ+0x50], R11 ;  /* 0x0000500b000065a7 */ /* 0x000e6200080211ff */
[----:B------:R-:W-:Y:S02]  /*5950*/  LOP3.LUT R3, R3, 0xffffff00, RZ, 0xc0, !PT ;  /* 0xffffff0003037812 */ /* 0x000fe400078ec0ff */
[----:B------:R-:W-:Y:S03]  /*5960*/  LOP3.LUT R2, R2, 0x1, RZ, 0xc0, !PT ;  /* 0x0000000102027812 */ /* 0x000fe600078ec0ff */
[----:B------:R-:W-:Y:S01]  /*5970*/  IMAD.IADD R3, R46, 0x1, R3 ;  /* 0x000000012e037824 */ /* 0x000fe200078e0203 */
[----:B------:R-:W-:Y:S03]  /*5980*/  ISETP.NE.U32.AND P5, PT, R2, 0x1, PT ;  /* 0x000000010200780c */ /* 0x000fe60003fa5070 */
[----:B------:R-:W-:Y:S01]  /*5990*/  IMAD R48, R48, 0x100000, R3 ;  /* 0x0010000030307824 */ /* 0x000fe200078e0203 */
[----:B------:R-:W-:Y:S01]  /*59a0*/  P2R R65, PR, RZ, 0x20 ;  /* 0x00000020ff417803 */ /* 0x000fe20000000000 */
[----:B------:R3:W4:Y:S01]  /*59b0*/  SYNCS.PHASECHK.TRANS64.TRYWAIT P0, [R108+URZ+0xc0], R7 ;  /* 0x0000c0076c0075a7 */ /* 0x00072200080011ff */
[----:B-1----:R-:W-:Y:S01]  /*59c0*/  @P6 SEL R64, RZ, 0x1, !P1 ;  /* 0x00000001ff406807 */ /* 0x002fe20004800000 */
[----:B---3--:R-:W-:Y:S06]  /*59d0*/  @!P6 BRA `(.L_x_92) ;  /* 0x000000000080e947 */ /* 0x008fec0003800000 */
[----:B------:R-:W-:Y:S01]  /*59e0*/  @P5 IMAD R4, R100, 0x1000, R95 ;  /* 0x0000100064045824 */ /* 0x000fe200078e025f */
[----:B------:R-:W-:Y:S01]  /*59f0*/  ISETP.NE.AND P1, PT, R64, RZ, PT ;  /* 0x000000ff4000720c */ /* 0x000fe20003f25270 */
[----:B------:R-:W-:Y:S01]  /*5a00*/  BSSY B0, `(.L_x_93) ;  /* 0x000000b000007945 */ /* 0x000fe20003800000 */
[----:B------:R-:W-:Y:S01]  /*5a10*/  CS2R R58, SRZ ;  /* 0x00000000003a7805 */ /* 0x000fe2000001ff00 */
[----:B------:R-:W-:Y:S01]  /*5a20*/  @P5 VIADD R2, R4, UR49 ;  /* 0x0000003104025c36 */ /* 0x000fe20008000000 */
[----:B------:R-:W-:Y:S02]  /*5a30*/  CS2R R56, SRZ ;  /* 0x0000000000387805 */ /* 0x000fe4000001ff00 */
[----:B------:R-:W-:Y:S02]  /*5a40*/  CS2R R62, SRZ ;  /* 0x00000000003e7805 */ /* 0x000fe4000001ff00 */
[----:B------:R-:W-:Y:S01]  /*5a50*/  CS2R R60, SRZ ;  /* 0x00000000003c7805 */ /* 0x000fe2000001ff00 */
[----:B------:R-:W-:Y:S04]  /*5a60*/  @P5 IMAD R2, R103, -0x10, R2 ;  /* 0xfffffff067025824 */ /* 0x000fe800078e0202 */
[----:B------:R-:W-:Y:S05]  /*5a70*/  @P1 BRA `(.L_x_94) ;  /* 0x00000000000c1947 */ /* 0x000fea0003800000 */
[----:B------:R-:W-:Y:S04]  /*5a80*/  SHF.L.U32 R3, R99, 0x1f, RZ ;  /* 0x0000001f63037819 */ /* 0x000fe800000006ff */
[----:B------:R-:W1:Y:S02]  /*5a90*/  SYNCS.PHASECHK.TRANS64.TRYWAIT P1, [R0+URZ+0x50], R3 ;  /* 0x00005003000075a7 */ /* 0x000e6400080211ff */
[----:B-1----:R-:W-:Y:S05]  /*5aa0*/  @!P1 BRA `(.L_x_95) ;  /* 0x0000004000389947 */ /* 0x002fea0003800000 */
.L_x_94:
[----:B------:R-:W-:Y:S05]  /*5ab0*/  BSYNC B0 ;  /* 0x0000000000007941 */ /* 0x000fea0003800000 */
.L_x_93:
[----:B------:R-:W-:Y:S01]  /*5ac0*/  ISETP.NE.AND P1, PT, R65, RZ, PT ;  /* 0x000000ff4100720c */ /* 0x000fe20003f25270 */
[----:B-1----:R-:W-:Y:S02]  /*5ad0*/  VIADD R3, R0, 0x70 ;  /* 0x0000007000037836 */ /* 0x002fe40000000000 */
[----:B------:R-:W-:Y:S02]  /*5ae0*/  IMAD.U32 R0, RZ, RZ, UR37 ;  /* 0x00000025ff007e24 */ /* 0x000fe4000f8e00ff */
[----:B------:R-:W-:Y:S03]  /*5af0*/  VIADD R100, R100, 0x1 ;  /* 0x0000000164647836 */ /* 0x000fe60000000000 */
[----:B------:R-:W-:Y:S05]  /*5b00*/  PRMT R0, R0, 0x654, R3 ;  /* 0x0000065400007816 */ /* 0x000fea0000000003 */
[----:B------:R1:W3:Y:S04]  /*5b10*/  @P1 LDS.128 R56, [R4+UR49+0x200] ;  /* 0x0002003104381984 */ /* 0x0002e80008000c00 */
[----:B------:R1:W1:Y:S01]  /*5b20*/  @P1 LDS.128 R60, [R2+0x210] ;  /* 0x00021000023c1984 */ /* 0x0002620000000c00 */
[C---:B------:R-:W-:Y:S01]  /*5b30*/  ISETP.NE.AND P1, PT, R100.reuse, 0x4, PT ;  /* 0x000000046400780c */ /* 0x040fe20003f25270 */
[----:B------:R-:W-:Y:S01]  /*5b40*/  @!PT LDS RZ, [RZ] ;  /* 0x00000000fffff984 */ /* 0x000fe20000000800 */
[----:B------:R-:W-:Y:S01]  /*5b50*/  @!PT LDS RZ, [RZ] ;  /* 0x00000000fffff984 */ /* 0x000fe20000000800 */
[----:B------:R-:W-:Y:S01]  /*5b60*/  @!PT LDS RZ, [RZ] ;  /* 0x00000000fffff984 */ /* 0x000fe20000000800 */
[----:B------:R-:W-:Y:S01]  /*5b70*/  @!PT LDS RZ, [RZ] ;  /* 0x00000000fffff984 */ /* 0x000fe20000000800 */
[----:B------:R5:W-:Y:S06]  /*5b80*/  MEMBAR.ALL.CTA ;  /* 0x0000000000007992 */ /* 0x000bec0000008000 */
[----:B-----5:R-:W5:Y:S01]  /*5b90*/  FENCE.VIEW.ASYNC.S ;  /* 0x00000000000073c6 */ /* 0x020f620000000000 */
[----:B------:R-:W-:Y:S01]  /*5ba0*/  SEL R100, R100, RZ, P1 ;  /* 0x000000ff64647207 */ /* 0x000fe20000800000 */
[----:B-----5:R5:W-:Y:S02]  /*5bb0*/  SYNCS.ARRIVE.TRANS64.RED.A1T0 RZ, [R0+URZ], RZ ;  /* 0x000000ff00ff79a7 */ /* 0x020be400081004ff */
[----:B-----5:R-:W-:Y:S04]  /*5bc0*/  SEL R0, RZ, 0x1, P1 ;  /* 0x00000001ff007807 */ /* 0x020fe80000800000 */
[----:B---3--:R-:W-:Y:S02]  /*5bd0*/  LOP3.LUT R99, R99, R0, RZ, 0x3c, !PT ;  /* 0x0000000063637212 */ /* 0x008fe400078e3cff */
.L_x_92:
[----:B------:R-:W-:Y:S05]  /*5be0*/  BSYNC B1 ;  /* 0x0000000000017941 */ /* 0x000fea0003800000 */
.L_x_91:
[----:B------:R-:W-:Y:S04]  /*5bf0*/  SHF.R.U32.HI R3, RZ, 0x15, R48 ;  /* 0x00000015ff037819 */ /* 0x000fe80000011630 */
[----:B------:R-:W-:Y:S01]  /*5c00*/  LOP3.LUT P1, RZ, R3, 0x3, R96, 0x48, !PT ;  /* 0x0000000303ff7812 */ /* 0x000fe20007824860 */
[----:B------:R-:W-:Y:S01]  /*5c10*/  @!UPT UIADD3 URZ, UPT, UPT, URZ, URZ, URZ ;  /* 0x000000fffffff290 */ /* 0x000fe2000fffe0ff */
[----:B----4-:R-:W-:Y:S11]  /*5c20*/  @P0 BRA `(.L_x_96) ;  /* 0x0000000000080947 */ /* 0x010ff60003800000 */
[----:B------:R-:W3:Y:S02]  /*5c30*/  SYNCS.PHASECHK.TRANS64.TRYWAIT P0, [R108+URZ+0xc0], R7 ;  /* 0x0000c0076c0075a7 */ /* 0x000ee400080011ff */
[----:B---3--:R-:W-:Y:S05]  /*5c40*/  @!P0 BRA `(.L_x_97) ;  /* 0x0000003c00e48947 */ /* 0x008fea0003800000 */
.L_x_96:
[----:B------:R-:W-:Y:S05]  /*5c50*/  @!P1 BRA `(.L_x_98) ;  /* 0x0000000000409947 */ /* 0x000fea0003800000 */
[----:B------:R-:W4:Y:S01]  /*5c60*/  LDCU.64 UR8, c[0x4][0x78] ;  /* 0x01000f00ff0877ac */ /* 0x000f220008000a00 */
[----:B------:R-:W-:Y:S01]  /*5c70*/  MOV R3, 0x0 ;  /* 0x0000000000037802 */ /* 0x000fe20000000f00 */
[----:B------:R-:W-:Y:S02]  /*5c80*/  HFMA2 R12, -RZ, RZ, 0, 5.9604644775390625e-08 ;  /* 0x00000001ff0c7431 */ /* 0x000fe400000001ff */
[----:B------:R-:W-:Y:S02]  /*5c90*/  IMAD.MOV.U32 R8, RZ, RZ, 0x192 ;  /* 0x00000192ff087424 */ /* 0x000fe400078e00ff */
[----:B------:R-:W-:Y:S01]  /*5ca0*/  IMAD.MOV.U32 R13, RZ, RZ, RZ ;  /* 0x000000ffff0d7224 */ /* 0x000fe200078e00ff */
[----:B------:R-:W3:Y:S01]  /*5cb0*/  LDCU.64 UR6, c[0x4][0x80] ;  /* 0x01001000ff0677ac */ /* 0x000ee20008000a00 */
[----:B-1----:R-:W1:Y:S01]  /*5cc0*/  LDC.64 R2, c[0x4][R3] ;  /* 0x0100000003027b82 */ /* 0x002e620000000a00 */
[----:B------:R-:W5:Y:S01]  /*5cd0*/  LDCU.64 UR4, c[0x4][0x18] ;  /* 0x01000300ff0477ac */ /* 0x000f620008000a00 */
[----:B----4-:R-:W-:Y:S01]  /*5ce0*/  MOV R5, UR9 ;  /* 0x0000000900057c02 */ /* 0x010fe20008000f00 */
[----:B------:R-:W-:Y:S01]  /*5cf0*/  IMAD.U32 R4, RZ, RZ, UR8 ;  /* 0x00000008ff047e24 */ /* 0x000fe2000f8e00ff */
[----:B---3--:R-:W-:Y:S01]  /*5d00*/  MOV R7, UR7 ;  /* 0x0000000700077c02 */ /* 0x008fe20008000f00 */
[----:B------:R-:W-:Y:S01]  /*5d10*/  IMAD.U32 R6, RZ, RZ, UR6 ;  /* 0x00000006ff067e24 */ /* 0x000fe2000f8e00ff */
[----:B-----5:R-:W-:Y:S01]  /*5d20*/  MOV R11, UR5 ;  /* 0x00000005000b7c02 */ /* 0x020fe20008000f00 */
[----:B------:R-:W-:Y:S02]  /*5d30*/  IMAD.U32 R10, RZ, RZ, UR4 ;  /* 0x00000004ff0a7e24 */ /* 0x000fe4000f8e00ff */
[----:B------:R-:W-:Y:S07]  /*5d40*/  LEPC R20, `(.L_x_98) ;  /* 0x000000001014794e */ /* 0x000fee0000000000 */
[----:B-12---:R-:W-:Y:S05]  /*5d50*/  CALL.ABS.NOINC R2 ;  /* 0x0000000002007343 */ /* 0x006fea0003c00000 */
.L_x_98:
[----:B------:R-:W-:Y:S05]  /*5d60*/  WARPSYNC.ALL ;  /* 0x0000000000007948 */ /* 0x000fea0003800000 */
[----:B------:R-:W-:Y:S01]  /*5d70*/  R2UR UR4, R48 ;  /* 0x00000000300472ca */ /* 0x000fe200000e0000 */
[----:B------:R-:W-:Y:S01]  /*5d80*/  BSSY.RECONVERGENT B0, `(.L_x_99) ;  /* 0x00000a1000007945 */ /* 0x000fe20003800200 */
[C---:B------:R-:W-:Y:S02]  /*5d90*/  SHF.L.U32 R51, R56.reuse, 0x10, RZ ;  /* 0x0000001038337819 */ /* 0x040fe400000006ff */
[C---:B------:R-:W-:Y:S02]  /*5da0*/  PRMT R49, R56.reuse, 0x8880, RZ ;  /* 0x0000888038317816 */ /* 0x040fe400000000ff */
[----:B------:R-:W-:Y:S02]  /*5db0*/  SHF.R.S32.HI R51, RZ, 0x18, R51 ;  /* 0x00000018ff337819 */ /* 0x000fe40000011433 */
[----:B------:R-:W-:Y:S02]  /*5dc0*/  SHF.L.U32 R52, R56, 0x8, RZ ;  /* 0x0000000838347819 */ /* 0x000fe400000006ff */
[C---:B------:R-:W-:Y:S02]  /*5dd0*/  PRMT R54, R58.reuse, 0x8880, RZ ;  /* 0x000088803a367816 */ /* 0x040fe400000000ff */
[----:B------:R-:W-:Y:S01]  /*5de0*/  SHF.L.U32 R53, R58, 0x8, RZ ;  /* 0x000000083a357819 */ /* 0x000fe200000006ff */
[----:B-1-3--:R-:W-:Y:S01]  /*5df0*/  LDTM.16dp32bit_t0_t15.x32 R4, tmem[UR4] ;  /* 0x00000004000479ee */ /* 0x00afe20008a80000 */
[----:B------:R-:W2:Y:S01]  /*5e00*/  LDTM.16dp32bit_t16_t31.x32 R4, tmem[UR4+0x20] ;  /* 0x00002004000479ee */ /* 0x000ea20008aa0000 */
[----:B------:R-:W-:Y:S02]  /*5e10*/  IADD3 R67, PT, PT, R95, UR49, RZ ;  /* 0x000000315f437c10 */ /* 0x000fe4000fffe0ff */
[----:B------:R-:W-:Y:S02]  /*5e20*/  SHF.L.U32 R66, R97, 0x4, RZ ;  /* 0x0000000461427819 */ /* 0x000fe400000006ff */
[----:B------:R-:W-:Y:S02]  /*5e30*/  SHF.R.S32.HI R53, RZ, 0x18, R53 ;  /* 0x00000018ff357819 */ /* 0x000fe40000011435 */
[----:B------:R-:W-:Y:S02]  /*5e40*/  IADD3 R109, PT, PT, R67, R66, RZ ;  /* 0x00000042436d7210 */ /* 0x000fe40007ffe0ff */
[----:B------:R-:W-:Y:S02]  /*5e50*/  ISETP.NE.AND P0, PT, R105, RZ, PT ;  /* 0x000000ff6900720c */ /* 0x000fe40003f05270 */
[----:B------:R-:W-:Y:S01]  /*5e60*/  ISETP.NE.AND P6, PT, R72, RZ, PT ;  /* 0x000000ff4800720c */ /* 0x000fe20003fc5270 */
[----:B--2---:R-:W-:Y:S11]  /*5e70*/  IMAD R0, R47, R4, RZ ;  /* 0x000000042f007224 */ /* 0x004ff600078e02ff */
[----:B------:R-:W-:Y:S01]  /*5e80*/  @!UPT UIADD3 URZ, UPT, UPT, URZ, URZ, URZ ;  /* 0x000000fffffff290 */ /* 0x000fe2000fffe0ff */
[----:B------:R-:W-:Y:S01]  /*5e90*/  @P6 SHF.L.U32 R74, R99, 0x1f, RZ ;  /* 0x0000001f634a6819 */ /* 0x000fe200000006ff */
[----:B------:R-:W-:Y:S02]  /*5ea0*/  IMAD R2, R47, R5, RZ ;  /* 0x000000052f027224 */ /* 0x000fe400078e02ff */
[----:B------:R-:W-:Y:S01]  /*5eb0*/  IMAD R0, R49, R50, R0 ;  /* 0x0000003231007224 */ /* 0x000fe200078e0200 */
[----:B------:R-:W-:Y:S01]  /*5ec0*/  SHF.R.S32.HI R49, RZ, 0x18, R52 ;  /* 0x00000018ff317819 */ /* 0x000fe20000011434 */
[----:B------:R-:W-:Y:S01]  /*5ed0*/  IMAD R3, R47, R6, RZ ;  /* 0x000000062f037224 */ /* 0x000fe200078e02ff */
[----:B------:R-:W-:Y:S01]  /*5ee0*/  SHF.L.U32 R52, R57, 0x10, RZ ;  /* 0x0000001039347819 */ /* 0x000fe200000006ff */
[-C--:B------:R-:W-:Y:S01]  /*5ef0*/  IMAD R2, R51, R50.reuse, R2 ;  /* 0x0000003233027224 */ /* 0x080fe200078e0202 */
[----:B------:R-:W-:Y:S01]  /*5f00*/  SHF.R.S32.HI R51, RZ, 0x18, R56 ;  /* 0x00000018ff337819 */ /* 0x000fe20000011438 */
[----:B------:R-:W-:Y:S02]  /*5f10*/  IMAD R7, R47, R7, RZ ;  /* 0x000000072f077224 */ /* 0x000fe400078e02ff */
[-C--:B------:R-:W-:Y:S01]  /*5f20*/  IMAD R3, R49, R50.reuse, R3 ;  /* 0x0000003231037224 */ /* 0x080fe200078e0203 */
[----:B------:R-:W-:Y:S01]  /*5f30*/  PRMT R49, R57, 0x8880, RZ ;  /* 0x0000888039317816 */ /* 0x000fe200000000ff */
[----:B------:R-:W-:Y:S01]  /*5f40*/  IMAD R7, R51, R50, R7 ;  /* 0x0000003233077224 */ /* 0x000fe200078e0207 */
[----:B------:R-:W-:Y:S01]  /*5f50*/  SHF.R.S32.HI R51, RZ, 0x18, R52 ;  /* 0x00000018ff337819 */ /* 0x000fe20000011434 */
[----:B------:R-:W-:Y:S02]  /*5f60*/  IMAD R4, R47, R8, RZ ;  /* 0x000000082f047224 */ /* 0x000fe400078e02ff */
[----:B------:R-:W-:Y:S01]  /*5f70*/  IMAD.SHL.U32 R52, R57, 0x100, RZ ;  /* 0x0000010039347824 */ /* 0x000fe200078e00ff */
[----:B------:R-:W-:Y:S01]  /*5f80*/  I2IP.S8.S32.SAT R55, R7, R3, RZ ;  /* 0x0000000307377239 */ /* 0x000fe200000014ff */
[----:B------:R-:W-:Y:S02]  /*5f90*/  IMAD R5, R47, R9, RZ ;  /* 0x000000092f057224 */ /* 0x000fe400078e02ff */
[----:B------:R-:W-:Y:S01]  /*5fa0*/  IMAD R4, R49, R50, R4 ;  /* 0x0000003231047224 */ /* 0x000fe200078e0204 */
[----:B------:R-:W-:Y:S01]  /*5fb0*/  SHF.R.S32.HI R49, RZ, 0x18, R52 ;  /* 0x00000018ff317819 */ /* 0x000fe20000011434 */
[----:B------:R-:W-:Y:S01]  /*5fc0*/  IMAD R6, R47, R10, RZ ;  /* 0x0000000a2f067224 */ /* 0x000fe200078e02ff */
[----:B------:R-:W-:Y:S01]  /*5fd0*/  I2IP.S8.S32.SAT R68, R2, R0, R55 ;  /* 0x0000000002447239 */ /* 0x000fe20000001437 */
[-C--:B------:R-:W-:Y:S01]  /*5fe0*/  IMAD R5, R51, R50.reuse, R5 ;  /* 0x0000003233057224 */ /* 0x080fe200078e0205 */
[----:B------:R-:W-:Y:S01]  /*5ff0*/  SHF.L.U32 R52, R58, 0x10, RZ ;  /* 0x000000103a347819 */ /* 0x000fe200000006ff */
[----:B------:R-:W-:Y:S01]  /*6000*/  IMAD R11, R47, R11, RZ ;  /* 0x0000000b2f0b7224 */ /* 0x000fe200078e02ff */
[----:B------:R-:W-:Y:S01]  /*6010*/  SHF.R.S32.HI R51, RZ, 0x18, R57 ;  /* 0x00000018ff337819 */ /* 0x000fe20000011439 */
[----:B------:R-:W-:Y:S01]  /*6020*/  IMAD R6, R49, R50, R6 ;  /* 0x0000003231067224 */ /* 0x000fe200078e0206 */
[----:B------:R-:W-:Y:S01]  /*6030*/  SHF.R.S32.HI R52, RZ, 0x18, R52 ;  /* 0x00000018ff347819 */ /* 0x000fe20000011434 */
[C---:B------:R-:W-:Y:S02]  /*6040*/  IMAD R8, R47.reuse, R12, RZ ;  /* 0x0000000c2f087224 */ /* 0x040fe400078e02ff */
[----:B------:R-:W-:Y:S02]  /*6050*/  IMAD.MOV.U32 R49, RZ, RZ, R54 ;  /* 0x000000ffff317224 */ /* 0x000fe400078e0036 */
[----:B------:R-:W-:Y:S02]  /*6060*/  IMAD R9, R47, R13, RZ ;  /* 0x0000000d2f097224 */ /* 0x000fe400078e02ff */
[----:B------:R-:W-:Y:S01]  /*6070*/  IMAD R11, R51, R50, R11 ;  /* 0x00000032330b7224 */ /* 0x000fe200078e020b */
[----:B------:R-:W-:Y:S01]  /*6080*/  SHF.R.S32.HI R51, RZ, 0x18, R58 ;  /* 0x00000018ff337819 */ /* 0x000fe2000001143a */
[----:B------:R-:W-:Y:S02]  /*6090*/  IMAD R10, R47, R14, RZ ;  /* 0x0000000e2f0a7224 */ /* 0x000fe400078e02ff */
[----:B------:R-:W-:Y:S01]  /*60a0*/  IMAD R8, R49, R50, R8 ;  /* 0x0000003231087224 */ /* 0x000fe200078e0208 */
[----:B------:R-:W-:Y:S01]  /*60b0*/  I2IP.S8.S32.SAT R69, R11, R6, RZ ;  /* 0x000000060b457239 */ /* 0x000fe200000014ff */
[----:B------:R-:W-:Y:S01]  /*60c0*/  IMAD R15, R47, R15, RZ ;  /* 0x0000000f2f0f7224 */ /* 0x000fe200078e02ff */
[----:B------:R-:W-:Y:S01]  /*60d0*/  PRMT R49, R59, 0x8880, RZ ;  /* 0x000088803b317816 */ /* 0x000fe200000000ff */
[----:B------:R-:W-:Y:S01]  /*60e0*/  IMAD R9, R52, R50, R9 ;  /* 0x0000003234097224 */ /* 0x000fe200078e0209 */
[----:B------:R-:W-:Y:S01]  /*60f0*/  I2IP.S8.S32.SAT R69, R5, R4, R69 ;  /* 0x0000000405457239 */ /* 0x000fe20000001445 */
[-C--:B------:R-:W-:Y:S01]  /*6100*/  IMAD R10, R53, R50.reuse, R10 ;  /* 0x00000032350a7224 */ /* 0x080fe200078e020a */
[----:B------:R-:W-:Y:S01]  /*6110*/  SHF.L.U32 R53, R59, 0x8, RZ ;  /* 0x000000083b357819 */ /* 0x000fe200000006ff */
[----:B------:R-:W-:Y:S01]  /*6120*/  IMAD R15, R51, R50, R15 ;  /* 0x00000032330f7224 */ /* 0x000fe200078e020f */
[----:B------:R-:W-:Y:S01]  /*6130*/  SHF.L.U32 R51, R59, 0x10, RZ ;  /* 0x000000103b337819 */ /* 0x000fe200000006ff */
[C---:B------:R-:W-:Y:S01]  /*6140*/  IMAD R12, R47.reuse, R16, RZ ;  /* 0x000000102f0c7224 */ /* 0x040fe200078e02ff */
[----:B------:R-:W-:Y:S01]  /*6150*/  SHF.R.S32.HI R53, RZ, 0x18, R53 ;  /* 0x00000018ff357819 */ /* 0x000fe20000011435 */
[C---:B------:R-:W-:Y:S01]  /*6160*/  IMAD R13, R47.reuse, R17, RZ ;  /* 0x000000112f0d7224 */ /* 0x040fe200078e02ff */
[----:B------:R-:W-:Y:S01]  /*6170*/  SHF.R.S32.HI R51, RZ, 0x18, R51 ;  /* 0x00000018ff337819 */ /* 0x000fe20000011433 */
[----:B------:R-:W-:Y:S01]  /*6180*/  IMAD R14, R47, R18, RZ ;  /* 0x000000122f0e7224 */ /* 0x000fe200078e02ff */
[----:B------:R-:W-:Y:S01]  /*6190*/  I2IP.S8.S32.SAT R70, R15, R10, RZ ;  /* 0x0000000a0f467239 */ /* 0x000fe200000014ff */
[----:B------:R-:W-:Y:S01]  /*61a0*/  IMAD R12, R49, R50, R12 ;  /* 0x00000032310c7224 */ /* 0x000fe200078e020c */
[----:B------:R-:W-:Y:S01]  /*61b0*/  SHF.R.S32.HI R49, RZ, 0x18, R59 ;  /* 0x00000018ff317819 */ /* 0x000fe2000001143b */
[----:B------:R-:W-:Y:S01]  /*61c0*/  IMAD R19, R47, R19, RZ ;  /* 0x000000132f137224 */ /* 0x000fe200078e02ff */
[----:B------:R-:W-:Y:S01]  /*61d0*/  I2IP.S8.S32.SAT R70, R9, R8, R70 ;  /* 0x0000000809467239 */ /* 0x000fe20000001446 */
[-C--:B------:R-:W-:Y:S01]  /*61e0*/  IMAD R13, R51, R50.reuse, R13 ;  /* 0x00000032330d7224 */ /* 0x080fe200078e020d */
[C---:B------:R-:W-:Y:S01]  /*61f0*/  PRMT R51, R60.reuse, 0x8880, RZ ;  /* 0x000088803c337816 */ /* 0x040fe200000000ff */
[-C--:B------:R-:W-:Y:S01]  /*6200*/  IMAD R14, R53, R50.reuse, R14 ;  /* 0x00000032350e7224 */ /* 0x080fe200078e020e */
[----:B------:R-:W-:Y:S01]  /*6210*/  PRMT R53, R61, 0x8880, RZ ;  /* 0x000088803d357816 */ /* 0x000fe200000000ff */
[----:B------:R-:W-:Y:S01]  /*6220*/  IMAD R19, R49, R50, R19 ;  /* 0x0000003231137224 */ /* 0x000fe200078e0213 */
[----:B------:R-:W-:Y:S01]  /*6230*/  MOV R49, R51 ;  /* 0x0000003300317202 */ /* 0x000fe20000000f00 */
[----:B------:R-:W-:Y:S02]  /*6240*/  IMAD R16, R47, R20, RZ ;  /* 0x000000142f107224 */ /* 0x000fe400078e02ff */
[C---:B------:R-:W-:Y:S01]  /*6250*/  IMAD.U32 R52, R60.reuse, 0x10000, RZ ;  /* 0x000100003c347824 */ /* 0x040fe200078e00ff */
[----:B------:R-:W-:Y:S01]  /*6260*/  I2IP.S8.S32.SAT R71, R19, R14, RZ ;  /* 0x0000000e13477239 */ /* 0x000fe200000014ff */
[----:B------:R-:W-:Y:S01]  /*6270*/  IMAD R16, R49, R50, R16 ;  /* 0x0000003231107224 */ /* 0x000fe200078e0210 */
[----:B------:R-:W-:Y:S01]  /*6280*/  SHF.L.U32 R49, R60, 0x8, RZ ;  /* 0x000000083c317819 */ /* 0x000fe200000006ff */
[C---:B------:R-:W-:Y:S01]  /*6290*/  IMAD R17, R47.reuse, R21, RZ ;  /* 0x000000152f117224 */ /* 0x040fe200078e02ff */
[----:B------:R-:W-:Y:S01]  /*62a0*/  SHF.R.S32.HI R51, RZ, 0x18, R52 ;  /* 0x00000018ff337819 */ /* 0x000fe20000011434 */
[C---:B------:R-:W-:Y:S01]  /*62b0*/  IMAD R18, R47.reuse, R22, RZ ;  /* 0x000000162f127224 */ /* 0x040fe200078e02ff */
[----:B------:R-:W-:Y:S01]  /*62c0*/  SHF.R.S32.HI R49, RZ, 0x18, R49 ;  /* 0x00000018ff317819 */ /* 0x000fe20000011431 */
[----:B------:R-:W-:Y:S01]  /*62d0*/  IMAD R23, R47, R23, RZ ;  /* 0x000000172f177224 */ /* 0x000fe200078e02ff */
[----:B------:R-:W-:Y:S01]  /*62e0*/  I2IP.S8.S32.SAT R71, R13, R12, R71 ;  /* 0x0000000c0d477239 */ /* 0x000fe20000001447 */
[----:B------:R-:W-:Y:S01]  /*62f0*/  IMAD R17, R51, R50, R17 ;  /* 0x0000003233117224 */ /* 0x000fe200078e0211 */
[C---:B------:R-:W-:Y:S01]  /*6300*/  SHF.L.U32 R52, R61.reuse, 0x10, RZ ;  /* 0x000000103d347819 */ /* 0x040fe200000006ff */
[----:B------:R-:W-:Y:S01]  /*6310*/  IMAD.SHL.U32 R54, R61, 0x100, RZ ;  /* 0x000001003d367824 */ /* 0x000fe200078e00ff */
[----:B------:R-:W-:Y:S01]  /*6320*/  SHF.R.S32.HI R51, RZ, 0x18, R60 ;  /* 0x00000018ff337819 */ /* 0x000fe2000001143c */
[----:B------:R-:W-:Y:S01]  /*6330*/  IMAD R20, R47, R24, RZ ;  /* 0x000000182f147224 */ /* 0x000fe200078e02ff */
[----:B------:R1:W-:Y:S01]  /*6340*/  STS.128 [R95+UR49+0x4200], R68 ;  /* 0x004200445f007988 */ /* 0x0003e20008000c31 */
[-C--:B------:R-:W-:Y:S01]  /*6350*/  IMAD R18, R49, R50.reuse, R18 ;  /* 0x0000003231127224 */ /* 0x080fe200078e0212 */
[----:B------:R-:W-:Y:S01]  /*6360*/  SHF.R.S32.HI R52, RZ, 0x18, R52 ;  /* 0x00000018ff347819 */ /* 0x000fe20000011434 */
[----:B------:R-:W-:Y:S01]  /*6370*/  IMAD R21, R47, R25, RZ ;  /* 0x000000192f157224 */ /* 0x000fe200078e02ff */
[----:B------:R-:W-:Y:S01]  /*6380*/  SHF.R.S32.HI R49, RZ, 0x18, R54 ;  /* 0x00000018ff317819 */ /* 0x000fe20000011436 */
[----:B------:R-:W-:Y:S01]  /*6390*/  IMAD R23, R51, R50, R23 ;  /* 0x0000003233177224 */ /* 0x000fe200078e0217 */
[----:B------:R-:W-:Y:S01]  /*63a0*/  SHF.R.S32.HI R51, RZ, 0x18, R61 ;  /* 0x00000018ff337819 */ /* 0x000fe2000001143d */
[----:B------:R-:W-:Y:S01]  /*63b0*/  IMAD R22, R47, R26, RZ ;  /* 0x0000001a2f167224 */ /* 0x000fe200078e02ff */
[----:B------:R-:W-:Y:S01]  /*63c0*/  SHF.R.S32.HI R54, RZ, 0x18, R63 ;  /* 0x00000018ff367819 */ /* 0x000fe2000001143f */
[----:B------:R-:W-:Y:S01]  /*63d0*/  IMAD R20, R53, R50, R20 ;  /* 0x0000003235147224 */ /* 0x000fe200078e0214 */
[----:B------:R-:W-:Y:S01]  /*63e0*/  I2IP.S8.S32.SAT R76, R23, R18, RZ ;  /* 0x00000012174c7239 */ /* 0x000fe200000014ff */
[----:B------:R-:W-:Y:S01]  /*63f0*/  IMAD R27, R47, R27, RZ ;  /* 0x0000001b2f1b7224 */ /* 0x000fe200078e02ff */
[----:B------:R-:W-:Y:S01]  /*6400*/  SHF.L.U32 R53, R62, 0x8, RZ ;  /* 0x000000083e357819 */ /* 0x000fe200000006ff */
[-C--:B------:R-:W-:Y:S01]  /*6410*/  IMAD R21, R52, R50.reuse, R21 ;  /* 0x0000003234157224 */ /* 0x080fe200078e0215 */
[C---:B------:R-:W-:Y:S01]  /*6420*/  SHF.L.U32 R52, R62.reuse, 0x10, RZ ;  /* 0x000000103e347819 */ /* 0x040fe200000006ff */
[----:B------:R-:W-:Y:S01]  /*6430*/  IMAD R22, R49, R50, R22 ;  /* 0x0000003231167224 */ /* 0x000fe200078e0216 */
[----:B------:R-:W-:Y:S01]  /*6440*/  PRMT R49, R62, 0x8880, RZ ;  /* 0x000088803e317816 */ /* 0x000fe200000000ff */
[----:B------:R-:W-:Y:S01]  /*6450*/  IMAD R24, R47, R28, RZ ;  /* 0x0000001c2f187224 */ /* 0x000fe200078e02ff */
[----:B------:R-:W-:Y:S01]  /*6460*/  I2IP.S8.S32.SAT R76, R17, R16, R76 ;  /* 0x00000010114c7239 */ /* 0x000fe2000000144c */
[----:B------:R-:W-:Y:S01]  /*6470*/  IMAD R27, R51, R50, R27 ;  /* 0x00000032331b7224 */ /* 0x000fe200078e021b */
[----:B------:R-:W-:Y:S01]  /*6480*/  SHF.R.S32.HI R51, RZ, 0x18, R52 ;  /* 0x00000018ff337819 */ /* 0x000fe20000011434 */
[C---:B------:R-:W-:Y:S01]  /*6490*/  IMAD R25, R47.reuse, R29, RZ ;  /* 0x0000001d2f197224 */ /* 0x040fe200078e02ff */
[----:B------:R-:W-:Y:S01]  /*64a0*/  SHF.R.S32.HI R53, RZ, 0x18, R53 ;  /* 0x00000018ff357819 */ /* 0x000fe20000011435 */
[----:B------:R-:W-:Y:S01]  /*64b0*/  IMAD R26, R47, R30, RZ ;  /* 0x0000001e2f1a7224 */ /* 0x000fe200078e02ff */
[----:B------:R-:W-:Y:S01]  /*64c0*/  I2IP.S8.S32.SAT R77, R27, R22, RZ ;  /* 0x000000161b4d7239 */ /* 0x000fe200000014ff */
[-C--:B------:R-:W-:Y:S01]  /*64d0*/  IMAD R24, R49, R50.reuse, R24 ;  /* 0x0000003231187224 */ /* 0x080fe200078e0218 */
[----:B------:R-:W-:Y:S01]  /*64e0*/  SHF.L.U32 R52, R63, 0x10, RZ ;  /* 0x000000103f347819 */ /* 0x000fe200000006ff */
[----:B------:R-:W-:Y:S01]  /*64f0*/  IMAD R25, R51, R50, R25 ;  /* 0x0000003233197224 */ /* 0x000fe200078e0219 */
[----:B------:R-:W-:Y:S01]  /*6500*/  I2IP.S8.S32.SAT R77, R21, R20, R77 ;  /* 0x00000014154d7239 */ /* 0x000fe2000000144d */
[----:B------:R-:W-:Y:S01]  /*6510*/  IMAD R26, R53, R50, R26 ;  /* 0x00000032351a7224 */ /* 0x000fe200078e021a */
[----:B------:R-:W-:Y:S01]  /*6520*/  SHF.R.S32.HI R49, RZ, 0x18, R62 ;  /* 0x00000018ff317819 */ /* 0x000fe2000001143e */
[----:B------:R-:W-:Y:S01]  /*6530*/  IMAD R31, R47, R31, RZ ;  /* 0x0000001f2f1f7224 */ /* 0x000fe200078e02ff */
[C---:B------:R-:W-:Y:S01]  /*6540*/  PRMT R51, R63.reuse, 0x8880, RZ ;  /* 0x000088803f337816 */ /* 0x040fe200000000ff */
[----:B------:R-:W-:Y:S01]  /*6550*/  IMAD.SHL.U32 R53, R63, 0x100, RZ ;  /* 0x000001003f357824 */ /* 0x000fe200078e00ff */
[----:B------:R-:W-:Y:S01]  /*6560*/  SHF.R.S32.HI R52, RZ, 0x18, R52 ;  /* 0x00000018ff347819 */ /* 0x000fe20000011434 */
[C---:B------:R-:W-:Y:S02]  /*6570*/  IMAD R28, R47.reuse, R32, RZ ;  /* 0x000000202f1c7224 */ /* 0x040fe400078e02ff */
[----:B------:R-:W-:Y:S01]  /*6580*/  IMAD R29, R47, R33, RZ ;  /* 0x000000212f1d7224 */ /* 0x000fe200078e02ff */
[----:B------:R-:W-:Y:S01]  /*6590*/  SHF.R.S32.HI R53, RZ, 0x18, R53 ;  /* 0x00000018ff357819 */ /* 0x000fe20000011435 */
[-C--:B------:R-:W-:Y:S02]  /*65a0*/  IMAD R31, R49, R50.reuse, R31 ;  /* 0x00000032311f7224 */ /* 0x080fe400078e021f */
[----:B------:R-:W-:Y:S02]  /*65b0*/  IMAD R28, R51, R50, R28 ;  /* 0x00000032331c7224 */ /* 0x000fe400078e021c */
[----:B------:R-:W-:Y:S01]  /*65c0*/  IMAD R30, R47, R34, RZ ;  /* 0x000000222f1e7224 */ /* 0x000fe200078e02ff */
[----:B------:R-:W-:Y:S01]  /*65d0*/  I2IP.S8.S32.SAT R55, R31, R26, RZ ;  /* 0x0000001a1f377239 */ /* 0x000fe200000014ff */
[----:B------:R-:W-:Y:S02]  /*65e0*/  IMAD R29, R52, R50, R29 ;  /* 0x00000032341d7224 */ /* 0x000fe400078e021d */
[----:B------:R-:W-:Y:S01]  /*65f0*/  IMAD R35, R47, R35, RZ ;  /* 0x000000232f237224 */ /* 0x000fe200078e02ff */
[----:B------:R-:W-:Y:S01]  /*6600*/  I2IP.S8.S32.SAT R78, R25, R24, R55 ;  /* 0x00000018194e7239 */ /* 0x000fe20000001437 */
[-C--:B------:R-:W-:Y:S01]  /*6610*/  IMAD R30, R53, R50.reuse, R30 ;  /* 0x00000032351e7224 */ /* 0x080fe200078e021e */
[----:B------:R-:W-:Y:S01]  /*6620*/  LEA R55, R100, UR49, 0x3 ;  /* 0x0000003164377c11 */ /* 0x000fe2000f8e18ff */
[----:B------:R-:W-:Y:S05]  /*6630*/  IMAD R35, R54, R50, R35 ;  /* 0x0000003236237224 */ /* 0x000fea00078e0223 */
[----:B------:R-:W-:Y:S04]  /*6640*/  I2IP.S8.S32.SAT R73, R35, R30, RZ ;  /* 0x0000001e23497239 */ /* 0x000fe800000014ff */
[----:B------:R-:W-:Y:S05]  /*6650*/  I2IP.S8.S32.SAT R79, R29, R28, R73 ;  /* 0x0000001c1d4f7239 */ /* 0x000fea0000001449 */
[----:B------:R1:W-:Y:S01]  /*6660*/  STS.128 [R109+0x4210], R76 ;  /* 0x0042104c6d007388 */ /* 0x0003e20000000c00 */
[----:B------:R-:W-:Y:S01]  /*6670*/  @!PT LDS RZ, [RZ] ;  /* 0x00000000fffff984 */ /* 0x000fe20000000800 */
[----:B------:R-:W-:Y:S01]  /*6680*/  @!PT LDS RZ, [RZ] ;  /* 0x00000000fffff984 */ /* 0x000fe20000000800 */
[----:B------:R-:W-:Y:S01]  /*6690*/  @!PT LDS RZ, [RZ] ;  /* 0x00000000fffff984 */ /* 0x000fe20000000800 */
[----:B------:R-:W-:Y:S01]  /*66a0*/  @!PT LDS RZ, [RZ] ;  /* 0x00000000fffff984 */ /* 0x000fe20000000800 */
[----:B------:R2:W-:Y:S07]  /*66b0*/  MEMBAR.ALL.CTA ;  /* 0x0000000000007992 */ /* 0x0005ee0000008000 */
[----:B--2---:R-:W2:Y:S02]  /*66c0*/  FENCE.VIEW.ASYNC.S ;  /* 0x00000000000073c6 */ /* 0x004ea40000000000 */
[----:B--2---:R-:W-:Y:S06]  /*66d0*/  BAR.SYNC.DEFER_BLOCKING 0x1, 0x80 ;  /* 0x0042000000007b1d */ /* 0x004fec0000010000 */
[----:B------:R-:W-:Y:S05]  /*66e0*/  @P0 BRA `(.L_x_100) ;  /* 0x0000000000280947 */ /* 0x000fea0003800000 */
[----:B------:R-:W-:Y:S02]  /*66f0*/  UIADD3 UR4, UPT, UPT, UR49, 0x4200, URZ ;  /* 0x0000420031047890 */ /* 0x000fe4000fffe0ff */
[----:B------:R-:W-:Y:S01]  /*6700*/  UIADD3 UR6, UP0, UPT, UR52, 0x680, URZ ;  /* 0x0000068034067890 */ /* 0x000fe2000ff1e0ff */
[----:B------:R-:W-:Y:S03]  /*6710*/  UMOV UR43, UR36 ;  /* 0x00000024002b7c82 */ /* 0x000fe60008000000 */
[----:B------:R-:W-:Y:S01]  /*6720*/  MOV R104, UR4 ;  /* 0x0000000400687c02 */ /* 0x000fe20008000f00 */
[----:B------:R-:W-:Y:S03]  /*6730*/  UIADD3.X UR7, UPT, UPT, URZ, UR53, URZ, UP0, !UPT ;  /* 0x00000035ff077290 */ /* 0x000fe600087fe4ff */
[----:B------:R-:W-:Y:S11]  /*6740*/  R2UR UR40, R104 ;  /* 0x00000000682872ca */ /* 0x000ff600000e0000 */
[----:B------:R-:W-:Y:S02]  /*6750*/  @!UPT UIADD3 URZ, UPT, UPT, URZ, URZ, URZ ;  /* 0x000000fffffff290 */ /* 0x000fe4000fffe0ff */
[----:B------:R2:W-:Y:S01]  /*6760*/  UTMASTG.3D [UR40], [UR6] ;  /* 0x00000028060073b5 */ /* 0x0005e20008010000 */
[----:B------:R0:W-:Y:S01]  /*6770*/  UTMACMDFLUSH ;  /* 0x00000000000079b7 */ /* 0x0001e20000000000 */
[----:B--2---:R-:W-:Y:S04]  /*6780*/  DEPBAR.LE SB0, 0x1 ;  /* 0x000080400000791a */ /* 0x004fe80000000000 */
.L_x_100:
[----:B------:R-:W-:Y:S05]  /*6790*/  BSYNC.RECONVERGENT B0 ;  /* 0x0000000000007941 */ /* 0x000fea0003800200 */
.L_x_99:
[----:B------:R-:W-:Y:S06]  /*67a0*/  BAR.SYNC.DEFER_BLOCKING 0x1, 0x80 ;  /* 0x0042000000007b1d */ /* 0x000fec0000010000 */
[----:B------:R-:W2:Y:S01]  /*67b0*/  @P6 SYNCS.PHASECHK.TRANS64.TRYWAIT P0, [R55+URZ+0x50], R74 ;  /* 0x0000504a370065a7 */ /* 0x000ea200080011ff */
[----:B------:R-:W-:Y:S01]  /*67c0*/  BSSY B1, `(.L_x_101) ;  /* 0x000001f000017945 */ /* 0x000fe20003800000 */
[----:B--2---:R-:W-:Y:S03]  /*67d0*/  @P6 SEL R64, RZ, 0x1, !P0 ;  /* 0x00000001ff406807 */ /* 0x004fe60004000000 */
[----:B------:R-:W-:Y:S05]  /*67e0*/  @!P6 BRA `(.L_x_102) ;  /* 0x000000000070e947 */ /* 0x000fea0003800000 */
[----:B------:R-:W-:Y:S01]  /*67f0*/  ISETP.NE.AND P1, PT, R65, RZ, PT ;  /* 0x000000ff4100720c */ /* 0x000fe20003f25270 */
[----:B------:R-:W-:Y:S01]  /*6800*/  BSSY B0, `(.L_x_103) ;  /* 0x0000008000007945 */ /* 0x000fe20003800000 */
[----:B------:R-:W-:Y:S11]  /*6810*/  ISETP.NE.AND P0, PT, R64, RZ, PT ;  /* 0x000000ff4000720c */ /* 0x000ff60003f05270 */
[----:B------:R-:W-:Y:S04]  /*6820*/  @P1 IMAD R3, R100, 0x1000, R67 ;  /* 0x0000100064031824 */ /* 0x000fe800078e0243 */
[----:B------:R-:W-:Y:S01]  /*6830*/  @P1 IMAD.IADD R2, R66, 0x1, R3 ;  /* 0x0000000142021824 */ /* 0x000fe200078e0203 */
[----:B------:R-:W-:Y:S06]  /*6840*/  @P0 BRA `(.L_x_104) ;  /* 0x00000000000c0947 */ /* 0x000fec0003800000 */
[----:B------:R-:W-:Y:S04]  /*6850*/  SHF.L.U32 R0, R99, 0x1f, RZ ;  /* 0x0000001f63007819 */ /* 0x000fe800000006ff */
[----:B------:R-:W2:Y:S02]  /*6860*/  SYNCS.PHASECHK.TRANS64.TRYWAIT P0, [R55+URZ+0x50], R0 ;  /* 0x00005000370075a7 */ /* 0x000ea400080011ff */
[----:B--2---:R-:W-:Y:S05]  /*6870*/  @!P0 BRA `(.L_x_105) ;  /* 0x0000003000ec8947 */ /* 0x004fea0003800000 */
.L_x_104:
[----:B------:R-:W-:Y:S05]  /*6880*/  BSYNC B0 ;  /* 0x0000000000007941 */ /* 0x000fea0003800000 */
.L_x_103:
[----:B------:R-:W-:Y:S01]  /*6890*/  ISETP.NE.AND P0, PT, R65, RZ, PT ;  /* 0x000000ff4100720c */ /* 0x000fe20003f05270 */
[----:B--2---:R-:W-:Y:S02]  /*68a0*/  VIADD R55, R55, 0x70 ;  /* 0x0000007037377836 */ /* 0x004fe40000000000 */
[----:B------:R-:W-:Y:S02]  /*68b0*/  IMAD.U32 R0, RZ, RZ, UR37 ;  /* 0x00000025ff007e24 */ /* 0x000fe4000f8e00ff */
[----:B------:R-:W-:Y:S03]  /*68c0*/  VIADD R100, R100, 0x1 ;  /* 0x0000000164647836 */ /* 0x000fe60000000000 */
[----:B------:R-:W-:Y:S05]  /*68d0*/  PRMT R0, R0, 0x654, R55 ;  /* 0x0000065400007816 */ /* 0x000fea0000000037 */
[----:B------:R2:W3:Y:S04]  /*68e0*/  @P0 LDS.128 R56, [R3+0x200] ;  /* 0x0002000003380984 */ /* 0x0004e80000000c00 */
[----:B------:R2:W4:Y:S01]  /*68f0*/  @P0 LDS.128 R60, [R2+0x210] ;  /* 0x00021000023c0984 */ /* 0x0005220000000c00 */
        /* <DEDUP_REMOVED lines=10> */
[----:B--23--:R-:W-:Y:S02]  /*69a0*/  LOP3.LUT R99, R99, R0, RZ, 0x3c, !PT ;  /* 0x0000000063637212 */ /* 0x00cfe400078e3cff */
.L_x_102:
[----:B------:R-:W-:Y:S05]  /*69b0*/  BSYNC B1 ;  /* 0x0000000000017941 */ /* 0x000fea0003800000 */
.L_x_101:
[----:B------:R-:W-:Y:S05]  /*69c0*/  VIADD R3, R48, 0x40 ;  /* 0x0000004030037836 */ /* 0x000fea0000000000 */
[----:B------:R-:W-:Y:S04]  /*69d0*/  SHF.R.U32.HI R3, RZ, 0x15, R3 ;  /* 0x00000015ff037819 */ /* 0x000fe80000011603 */
[----:B------:R-:W-:Y:S11]  /*69e0*/  LOP3.LUT P0, RZ, R3, 0x3, R96, 0x48, !PT ;  /* 0x0000000303ff7812 */ /* 0x000ff60007804860 */
[----:B------:R-:W-:Y:S02]  /*69f0*/  @!UPT UIADD3 URZ, UPT, UPT, URZ, URZ, URZ ;  /* 0x000000fffffff290 */ /* 0x000fe4000fffe0ff */
[----:B------:R-:W-:Y:S05]  /*6a00*/  @!P0 BRA `(.L_x_106) ;  /* 0x0000000000408947 */ /* 0x000fea0003800000 */
[----:B------:R-:W2:Y:S01]  /*6a10*/  LDCU.64 UR8, c[0x4][0x78] ;  /* 0x01000f00ff0877ac */ /* 0x000ea20008000a00 */
[----:B------:R-:W-:Y:S01]  /*6a20*/  MOV R3, 0x0 ;  /* 0x0000000000037802 */ /* 0x000fe20000000f00 */
[----:B------:R-:W-:Y:S02]  /*6a30*/  HFMA2 R12, -RZ, RZ, 0, 5.9604644775390625e-08 ;  /* 0x00000001ff0c7431 */ /* 0x000fe400000001ff */
[----:B------:R-:W-:Y:S02]  /*6a40*/  IMAD.MOV.U32 R8, RZ, RZ, 0x192 ;  /* 0x00000192ff087424 */ /* 0x000fe400078e00ff */
[----:B------:R-:W-:Y:S01]  /*6a50*/  IMAD.MOV.U32 R13, RZ, RZ, RZ ;  /* 0x000000ffff0d7224 */ /* 0x000fe200078e00ff */
[----:B------:R-:W3:Y:S01]  /*6a60*/  LDCU.64 UR6, c[0x4][0x80] ;  /* 0x01001000ff0677ac */ /* 0x000ee20008000a00 */
[----:B------:R-:W1:Y:S01]  /*6a70*/  LDC.64 R2, c[0x4][R3] ;  /* 0x0100000003027b82 */ /* 0x000e620000000a00 */
[----:B------:R-:W5:Y:S01]  /*6a80*/  LDCU.64 UR4, c[0x4][0x18] ;  /* 0x01000300ff0477ac */ /* 0x000f620008000a00 */
[----:B--2---:R-:W-:Y:S01]  /*6a90*/  MOV R5, UR9 ;  /* 0x0000000900057c02 */ /* 0x004fe20008000f00 */
[----:B------:R-:W-:Y:S01]  /*6aa0*/  IMAD.U32 R4, RZ, RZ, UR8 ;  /* 0x00000008ff047e24 */ /* 0x000fe2000f8e00ff */
[----:B---3--:R-:W-:Y:S01]  /*6ab0*/  MOV R7, UR7 ;  /* 0x0000000700077c02 */ /* 0x008fe20008000f00 */
[----:B------:R-:W-:Y:S01]  /*6ac0*/  IMAD.U32 R6, RZ, RZ, UR6 ;  /* 0x00000006ff067e24 */ /* 0x000fe2000f8e00ff */
[----:B-----5:R-:W-:Y:S01]  /*6ad0*/  MOV R11, UR5 ;  /* 0x00000005000b7c02 */ /* 0x020fe20008000f00 */
[----:B------:R-:W-:Y:S02]  /*6ae0*/  IMAD.U32 R10, RZ, RZ, UR4 ;  /* 0x00000004ff0a7e24 */ /* 0x000fe4000f8e00ff */
[----:B------:R-:W-:Y:S07]  /*6af0*/  LEPC R20, `(.L_x_106) ;  /* 0x000000001014794e */ /* 0x000fee0000000000 */
[----:B-1--4-:R-:W-:Y:S05]  /*6b00*/  CALL.ABS.NOINC R2 ;  /* 0x0000000002007343 */ /* 0x012fea0003c00000 */
.L_x_106:
[----:B------:R-:W-:Y:S01]  /*6b10*/  SHF.L.U32 R51, R56, 0x10, RZ ;  /* 0x0000001038337819 */ /* 0x000fe200000006ff */
[----:B------:R-:W-:Y:S05]  /*6b20*/  WARPSYNC.ALL ;  /* 0x0000000000007948 */ /* 0x000fea0003800000 */
[----:B------:R-:W-:Y:S01]  /*6b30*/  R2UR UR4, R48 ;  /* 0x00000000300472ca */ /* 0x000fe200000e0000 */
[----:B------:R-:W-:Y:S01]  /*6b40*/  BSSY.RECONVERGENT B0, `(.L_x_107) ;  /* 0x0000099000007945 */ /* 0x000fe20003800200 */
[C---:B------:R-:W-:Y:S02]  /*6b50*/  PRMT R49, R56.reuse, 0x8880, RZ ;  /* 0x0000888038317816 */ /* 0x040fe400000000ff */
[----:B------:R-:W-:Y:S02]  /*6b60*/  SHF.R.S32.HI R51, RZ, 0x18, R51 ;  /* 0x00000018ff337819 */ /* 0x000fe40000011433 */
[----:B------:R-:W-:Y:S02]  /*6b70*/  SHF.L.U32 R52, R56, 0x8, RZ ;  /* 0x0000000838347819 */ /* 0x000fe400000006ff */
[----:B------:R-:W-:Y:S02]  /*6b80*/  SHF.L.U32 R53, R57, 0x8, RZ ;  /* 0x0000000839357819 */ /* 0x000fe400000006ff */
[----:B------:R-:W-:Y:S02]  /*6b90*/  SHF.R.S32.HI R54, RZ, 0x18, R58 ;  /* 0x00000018ff367819 */ /* 0x000fe4000001143a */
[----:B------:R-:W-:Y:S01]  /*6ba0*/  SHF.R.S32.HI R53, RZ, 0x18, R53 ;  /* 0x00000018ff357819 */ /* 0x000fe20000011435 */
[----:B------:R-:W-:Y:S01]  /*6bb0*/  LDTM.16dp32bit_t0_t15.x32 R4, tmem[UR4+0x40] ;  /* 0x00004004000479ee */ /* 0x000fe20008a80000 */
[----:B------:R-:W2:Y:S01]  /*6bc0*/  LDTM.16dp32bit_t16_t31.x32 R4, tmem[UR4+0x60] ;  /* 0x00006004000479ee */ /* 0x000ea20008aa0000 */
[----:B----4-:R-:W-:Y:S02]  /*6bd0*/  SHF.L.U32 R55, R62, 0x8, RZ ;  /* 0x000000083e377819 */ /* 0x010fe400000006ff */
[----:B------:R-:W-:Y:S02]  /*6be0*/  ISETP.NE.AND P0, PT, R105, RZ, PT ;  /* 0x000000ff6900720c */ /* 0x000fe40003f05270 */
[----:B------:R-:W-:Y:S02]  /*6bf0*/  SHF.R.S32.HI R55, RZ, 0x18, R55 ;  /* 0x00000018ff377819 */ /* 0x000fe40000011437 */
[----:B------:R-:W-:Y:S01]  /*6c00*/  ISETP.NE.AND P6, PT, R72, RZ, PT ;  /* 0x000000ff4800720c */ /* 0x000fe20003fc5270 */
[C---:B--2---:R-:W-:Y:S02]  /*6c10*/  IMAD R0, R47.reuse, R4, RZ ;  /* 0x000000042f007224 */ /* 0x044fe400078e02ff */
        /* <DEDUP_REMOVED lines=12> */
[C---:B------:R-:W-:Y:S01]  /*6ce0*/  IMAD R4, R47.reuse, R8, RZ ;  /* 0x000000082f047224 */ /* 0x040fe200078e02ff */
[----:B------:R-:W-:Y:S01]  /*6cf0*/  SHF.L.U32 R52, R58, 0x10, RZ ;  /* 0x000000103a347819 */ /* 0x000fe200000006ff */
[----:B------:R-:W-:Y:S01]  /*6d00*/  IMAD R5, R47, R9, RZ ;  /* 0x000000092f057224 */ /* 0x000fe200078e02ff */
[----:B-1----:R-:W-:Y:S01]  /*6d10*/  I2IP.S8.S32.SAT R69, R7, R3, RZ ;  /* 0x0000000307457239 */ /* 0x002fe200000014ff */
[----:B------:R-:W-:Y:S01]  /*6d20*/  IMAD R6, R47, R10, RZ ;  /* 0x0000000a2f067224 */ /* 0x000fe200078e02ff */
[----:B------:R-:W-:Y:S01]  /*6d30*/  SHF.R.S32.HI R52, RZ, 0x18, R52 ;  /* 0x00000018ff347819 */ /* 0x000fe20000011434 */
[----:B------:R-:W-:Y:S01]  /*6d40*/  IMAD R4, R49, R50, R4 ;  /* 0x0000003231047224 */ /* 0x000fe200078e0204 */
[----:B------:R-:W-:Y:S01]  /*6d50*/  I2IP.S8.S32.SAT R68, R2, R0, R69 ;  /* 0x0000000002447239 */ /* 0x000fe20000001445 */
[-C--:B------:R-:W-:Y:S01]  /*6d60*/  IMAD R5, R51, R50.reuse, R5 ;  /* 0x0000003233057224 */ /* 0x080fe200078e0205 */
[----:B------:R-:W-:Y:S01]  /*6d70*/  SHF.R.S32.HI R49, RZ, 0x18, R57 ;  /* 0x00000018ff317819 */ /* 0x000fe20000011439 */
[----:B------:R-:W-:Y:S01]  /*6d80*/  IMAD R11, R47, R11, RZ ;  /* 0x0000000b2f0b7224 */ /* 0x000fe200078e02ff */
[C---:B------:R-:W-:Y:S01]  /*6d90*/  PRMT R51, R58.reuse, 0x8880, RZ ;  /* 0x000088803a337816 */ /* 0x040fe200000000ff */
[----:B------:R-:W-:Y:S01]  /*6da0*/  IMAD R6, R53, R50, R6 ;  /* 0x0000003235067224 */ /* 0x000fe200078e0206 */
[----:B------:R-:W-:Y:S01]  /*6db0*/  SHF.L.U32 R53, R58, 0x8, RZ ;  /* 0x000000083a357819 */ /* 0x000fe200000006ff */
[C---:B------:R-:W-:Y:S02]  /*6dc0*/  IMAD R8, R47.reuse, R12, RZ ;  /* 0x0000000c2f087224 */ /* 0x040fe400078e02ff */
[----:B------:R-:W-:Y:S01]  /*6dd0*/  IMAD R9, R47, R13, RZ ;  /* 0x0000000d2f097224 */ /* 0x000fe200078e02ff */
[----:B------:R-:W-:Y:S01]  /*6de0*/  SHF.R.S32.HI R53, RZ, 0x18, R53 ;  /* 0x00000018ff357819 */ /* 0x000fe20000011435 */
[----:B------:R-:W-:Y:S01]  /*6df0*/  IMAD R11, R49, R50, R11 ;  /* 0x00000032310b7224 */ /* 0x000fe200078e020b */
[----:B------:R-:W-:Y:S01]  /*6e00*/  PRMT R49, R59, 0x8880, RZ ;  /* 0x000088803b317816 */ /* 0x000fe200000000ff */
[----:B------:R-:W-:Y:S02]  /*6e10*/  IMAD R10, R47, R14, RZ ;  /* 0x0000000e2f0a7224 */ /* 0x000fe400078e02ff */
[----:B------:R-:W-:Y:S01]  /*6e20*/  IMAD R8, R51, R50, R8 ;  /* 0x0000003233087224 */ /* 0x000fe200078e0208 */
[----:B------:R-:W-:Y:S01]  /*6e30*/  I2IP.S8.S32.SAT R70, R11, R6, RZ ;  /* 0x000000060b467239 */ /* 0x000fe200000014ff */
[-C--:B------:R-:W-:Y:S01]  /*6e40*/  IMAD R9, R52, R50.reuse, R9 ;  /* 0x0000003234097224 */ /* 0x080fe200078e0209 */
[----:B------:R-:W-:Y:S01]  /*6e50*/  SHF.L.U32 R51, R59, 0x10, RZ ;  /* 0x000000103b337819 */ /* 0x000fe200000006ff */
[----:B------:R-:W-:Y:S01]  /*6e60*/  IMAD R10, R53, R50, R10 ;  /* 0x00000032350a7224 */ /* 0x000fe200078e020a */
[----:B------:R-:W-:Y:S01]  /*6e70*/  I2IP.S8.S32.SAT R69, R5, R4, R70 ;  /* 0x0000000405457239 */ /* 0x000fe20000001446 */
[----:B------:R-:W-:Y:S01]  /*6e80*/  IMAD R15, R47, R15, RZ ;  /* 0x0000000f2f0f7224 */ /* 0x000fe200078e02ff */
[----:B------:R-:W-:Y:S01]  /*6e90*/  SHF.R.S32.HI R51, RZ, 0x18, R51 ;  /* 0x00000018ff337819 */ /* 0x000fe20000011433 */
[----:B------:R-:W-:Y:S01]  /*6ea0*/  IMAD.SHL.U32 R53, R59, 0x100, RZ ;  /* 0x000001003b357824 */ /* 0x000fe200078e00ff */
[----:B------:R-:W-:Y:S01]  /*6eb0*/  SHF.R.S32.HI R52, RZ, 0x18, R59 ;  /* 0x00000018ff347819 */ /* 0x000fe2000001143b */
[C---:B------:R-:W-:Y:S02]  /*6ec0*/  IMAD R12, R47.reuse, R16, RZ ;  /* 0x000000102f0c7224 */ /* 0x040fe400078e02ff */
[----:B------:R-:W-:Y:S01]  /*6ed0*/  IMAD R13, R47, R17, RZ ;  /* 0x000000112f0d7224 */ /* 0x000fe200078e02ff */
[----:B------:R-:W-:Y:S01]  /*6ee0*/  SHF.R.S32.HI R53, RZ, 0x18, R53 ;  /* 0x00000018ff357819 */ /* 0x000fe20000011435 */
[----:B------:R-:W-:Y:S01]  /*6ef0*/  IMAD R15, R54, R50, R15 ;  /* 0x00000032360f7224 */ /* 0x000fe200078e020f */
[----:B------:R-:W-:Y:S01]  /*6f00*/  SHF.L.U32 R54, R61, 0x10, RZ ;  /* 0x000000103d367819 */ /* 0x000fe200000006ff */
[----:B------:R-:W-:Y:S02]  /*6f10*/  IMAD R14, R47, R18, RZ ;  /* 0x000000122f0e7224 */ /* 0x000fe400078e02ff */
[----:B------:R-:W-:Y:S01]  /*6f20*/  IMAD R12, R49, R50, R12 ;  /* 0x00000032310c7224 */ /* 0x000fe200078e020c */
[----:B------:R-:W-:Y:S01]  /*6f30*/  I2IP.S8.S32.SAT R71, R15, R10, RZ ;  /* 0x0000000a0f477239 */ /* 0x000fe200000014ff */
[----:B------:R-:W-:Y:S01]  /*6f40*/  IMAD R19, R47, R19, RZ ;  /* 0x000000132f137224 */ /* 0x000fe200078e02ff */
[----:B------:R-:W-:Y:S01]  /*6f50*/  PRMT R49, R60, 0x8880, RZ ;  /* 0x000088803c317816 */ /* 0x000fe200000000ff */
[----:B------:R-:W-:Y:S01]  /*6f60*/  IMAD R13, R51, R50, R13 ;  /* 0x00000032330d7224 */ /* 0x000fe200078e020d */
[----:B------:R-:W-:Y:S01]  /*6f70*/  I2IP.S8.S32.SAT R70, R9, R8, R71 ;  /* 0x0000000809467239 */ /* 0x000fe20000001447 */
[----:B------:R-:W-:Y:S01]  /*6f80*/  IMAD R16, R47, R20, RZ ;  /* 0x000000142f107224 */ /* 0x000fe200078e02ff */
[----:B------:R-:W-:Y:S01]  /*6f90*/  SHF.R.S32.HI R54, RZ, 0x18, R54 ;  /* 0x00000018ff367819 */ /* 0x000fe20000011436 */
[-C--:B------:R-:W-:Y:S01]  /*6fa0*/  IMAD R14, R53, R50.reuse, R14 ;  /* 0x00000032350e7224 */ /* 0x080fe200078e020e */
[----:B------:R-:W-:Y:S01]  /*6fb0*/  PRMT R53, R61, 0x8880, RZ ;  /* 0x000088803d357816 */ /* 0x000fe200000000ff */
[-C--:B------:R-:W-:Y:S01]  /*6fc0*/  IMAD R19, R52, R50.reuse, R19 ;  /* 0x0000003234137224 */ /* 0x080fe200078e0213 */
[----:B------:R-:W-:Y:S01]  /*6fd0*/  SHF.R.S32.HI R52, RZ, 0x18, R60 ;  /* 0x00000018ff347819 */ /* 0x000fe2000001143c */
[----:B------:R-:W-:Y:S01]  /*6fe0*/  IMAD R16, R49, R50, R16 ;  /* 0x0000003231107224 */ /* 0x000fe200078e0210 */
[C---:B------:R-:W-:Y:S01]  /*6ff0*/  SHF.L.U32 R49, R60.reuse, 0x10, RZ ;  /* 0x000000103c317819 */ /* 0x040fe200000006ff */
[C---:B------:R-:W-:Y:S01]  /*7000*/  IMAD R17, R47.reuse, R21, RZ ;  /* 0x000000152f117224 */ /* 0x040fe200078e02ff */
[----:B------:R-:W-:Y:S01]  /*7010*/  SHF.L.U32 R51, R60, 0x8, RZ ;  /* 0x000000083c337819 */ /* 0x000fe200000006ff */
[C---:B------:R-:W-:Y:S01]  /*7020*/  IMAD R18, R47.reuse, R22, RZ ;  /* 0x000000162f127224 */ /* 0x040fe200078e02ff */
[----:B------:R-:W-:Y:S01]  /*7030*/  SHF.R.S32.HI R49, RZ, 0x18, R49 ;  /* 0x00000018ff317819 */ /* 0x000fe20000011431 */
[C---:B------:R-:W-:Y:S01]  /*7040*/  IMAD R23, R47.reuse, R23, RZ ;  /* 0x000000172f177224 */ /* 0x040fe200078e02ff */
[----:B------:R-:W-:Y:S01]  /*7050*/  SHF.R.S32.HI R51, RZ, 0x18, R51 ;  /* 0x00000018ff337819 */ /* 0x000fe20000011433 */
[----:B------:R-:W-:Y:S01]  /*7060*/  IMAD R20, R47, R24, RZ ;  /* 0x000000182f147224 */ /* 0x000fe200078e02ff */
[----:B------:R-:W-:Y:S01]  /*7070*/  I2IP.S8.S32.SAT R71, R19, R14, RZ ;  /* 0x0000000e13477239 */ /* 0x000fe200000014ff */
[----:B------:R-:W-:Y:S02]  /*7080*/  IMAD R17, R49, R50, R17 ;  /* 0x0000003231117224 */ /* 0x000fe400078e0211 */
[----:B------:R-:W-:Y:S01]  /*7090*/  IMAD.SHL.U32 R49, R61, 0x100, RZ ;  /* 0x000001003d317824 */ /* 0x000fe200078e00ff */
[----:B------:R-:W-:Y:S01]  /*70a0*/  I2IP.S8.S32.SAT R71, R13, R12, R71 ;  /* 0x0000000c0d477239 */ /* 0x000fe20000001447 */
[-C--:B------:R-:W-:Y:S01]  /*70b0*/  IMAD R18, R51, R50.reuse, R18 ;  /* 0x0000003233127224 */ /* 0x080fe200078e0212 */
[----:B------:R-:W-:Y:S01]  /*70c0*/  SHF.R.S32.HI R51, RZ, 0x18, R61 ;  /* 0x00000018ff337819 */ /* 0x000fe2000001143d */
[C---:B------:R-:W-:Y:S01]  /*70d0*/  IMAD R21, R47.reuse, R25, RZ ;  /* 0x000000192f157224 */ /* 0x040fe200078e02ff */
[----:B------:R-:W-:Y:S01]  /*70e0*/  SHF.R.S32.HI R49, RZ, 0x18, R49 ;  /* 0x00000018ff317819 */ /* 0x000fe20000011431 */
[----:B------:R-:W-:Y:S01]  /*70f0*/  IMAD R23, R52, R50, R23 ;  /* 0x0000003234177224 */ /* 0x000fe200078e0217 */
[----:B------:R1:W-:Y:S01]  /*7100*/  STS.128 [R95+UR49+0x5200], R68 ;  /* 0x005200445f007988 */ /* 0x0003e20008000c31 */
[----:B------:R-:W-:Y:S01]  /*7110*/  IMAD R22, R47, R26, RZ ;  /* 0x0000001a2f167224 */ /* 0x000fe200078e02ff */
[C---:B------:R-:W-:Y:S01]  /*7120*/  SHF.L.U32 R52, R62.reuse, 0x10, RZ ;  /* 0x000000103e347819 */ /* 0x040fe200000006ff */
        /* <DEDUP_REMOVED lines=9> */
[----:B------:R-:W-:Y:S01]  /*71c0*/  SHF.R.S32.HI R49, RZ, 0x18, R62 ;  /* 0x00000018ff317819 */ /* 0x000fe2000001143e */
[----:B------:R-:W-:Y:S01]  /*71d0*/  IMAD R25, R47, R29, RZ ;  /* 0x0000001d2f197224 */ /* 0x000fe200078e02ff */
[----:B------:R-:W-:Y:S01]  /*71e0*/  SHF.R.S32.HI R54, RZ, 0x18, R63 ;  /* 0x00000018ff367819 */ /* 0x000fe2000001143f */
[-C--:B------:R-:W-:Y:S01]  /*71f0*/  IMAD R27, R51, R50.reuse, R27 ;  /* 0x00000032331b7224 */ /* 0x080fe200078e021b */
[----:B------:R-:W-:Y:S01]  /*7200*/  PRMT R51, R63, 0x8880, RZ ;  /* 0x000088803f337816 */ /* 0x000fe200000000ff */
[----:B------:R-:W-:Y:S01]  /*7210*/  IMAD R24, R53, R50, R24 ;  /* 0x0000003235187224 */ /* 0x000fe200078e0218 */
[----:B------:R-:W-:Y:S01]  /*7220*/  SHF.L.U32 R53, R63, 0x8, RZ ;  /* 0x000000083f357819 */ /* 0x000fe200000006ff */
[----:B------:R-:W-:Y:S01]  /*7230*/  IMAD R26, R47, R30, RZ ;  /* 0x0000001e2f1a7224 */ /* 0x000fe200078e02ff */
[----:B------:R-:W-:Y:S01]  /*7240*/  I2IP.S8.S32.SAT R73, R27, R22, RZ ;  /* 0x000000161b497239 */ /* 0x000fe200000014ff */
[----:B------:R-:W-:Y:S01]  /*7250*/  IMAD R25, R52, R50, R25 ;  /* 0x0000003234197224 */ /* 0x000fe200078e0219 */
[----:B------:R-:W-:Y:S01]  /*7260*/  SHF.L.U32 R52, R63, 0x10, RZ ;  /* 0x000000103f347819 */ /* 0x000fe200000006ff */
[C---:B------:R-:W-:Y:S01]  /*7270*/  IMAD R31, R47.reuse, R31, RZ ;  /* 0x0000001f2f1f7224 */ /* 0x040fe200078e02ff */
[----:B------:R-:W-:Y:S01]  /*7280*/  SHF.R.S32.HI R53, RZ, 0x18, R53 ;  /* 0x00000018ff357819 */ /* 0x000fe20000011435 */
[----:B------:R-:W-:Y:S01]  /*7290*/  IMAD R28, R47, R32, RZ ;  /* 0x000000202f1c7224 */ /* 0x000fe200078e02ff */
[----:B------:R-:W-:Y:S01]  /*72a0*/  SHF.R.S32.HI R52, RZ, 0x18, R52 ;  /* 0x00000018ff347819 */ /* 0x000fe20000011434 */
[----:B------:R-:W-:Y:S01]  /*72b0*/  IMAD R26, R55, R50, R26 ;  /* 0x00000032371a7224 */ /* 0x000fe200078e021a */
[----:B------:R-:W-:Y:S01]  /*72c0*/  I2IP.S8.S32.SAT R77, R21, R20, R73 ;  /* 0x00000014154d7239 */ /* 0x000fe20000001449 */
[----:B------:R-:W-:Y:S01]  /*72d0*/  IMAD R29, R47, R33, RZ ;  /* 0x000000212f1d7224 */ /* 0x000fe200078e02ff */
[----:B------:R-:W-:Y:S01]  /*72e0*/  LEA R73, R100, UR49, 0x3 ;  /* 0x0000003164497c11 */ /* 0x000fe2000f8e18ff */
        /* <DEDUP_REMOVED lines=8> */
[----:B------:R-:W-:Y:S01]  /*7370*/  @P6 SHF.L.U32 R74, R99, 0x1f, RZ ;  /* 0x0000001f634a6819 */ /* 0x000fe200000006ff */
        /* <DEDUP_REMOVED lines=12> */
[----:B------:R-:W-:Y:S02]  /*7440*/  UIADD3 UR8, UP0, UPT, UR52, 0x680, URZ ;  /* 0x0000068034087890 */ /* 0x000fe4000ff1e0ff */
[----:B------:R-:W-:Y:S02]  /*7450*/  UIADD3 UR5, UPT, UPT, UR41, 0x40, URZ ;  /* 0x0000004029057890 */ /* 0x000fe4000fffe0ff */
[----:B------:R-:W-:Y:S02]  /*7460*/  UIADD3 UR4, UPT, UPT, UR49, 0x5200, URZ ;  /* 0x0000520031047890 */ /* 0x000fe4000fffe0ff */
[----:B------:R-:W-:Y:S01]  /*7470*/  UIADD3.X UR9, UPT, UPT, URZ, UR53, URZ, UP0, !UPT ;  /* 0x00000035ff097290 */ /* 0x000fe200087fe4ff */
[----:B------:R-:W-:Y:S01]  /*7480*/  UMOV UR6, UR42 ;  /* 0x0000002a00067c82 */ /* 0x000fe20008000000 */
[----:B------:R-:W-:Y:S07]  /*7490*/  UMOV UR7, UR36 ;  /* 0x0000002400077c82 */ /* 0x000fee0008000000 */
[----:B------:R2:W-:Y:S01]  /*74a0*/  UTMASTG.3D [UR4], [UR8] ;  /* 0x00000004080073b5 */ /* 0x0005e20008010000 */
[----:B------:R0:W-:Y:S01]  /*74b0*/  UTMACMDFLUSH ;  /* 0x00000000000079b7 */ /* 0x0001e20000000000 */
[----:B--2---:R-:W-:Y:S04]  /*74c0*/  DEPBAR.LE SB0, 0x1 ;  /* 0x000080400000791a */ /* 0x004fe80000000000 */
.L_x_108:
[----:B------:R-:W-:Y:S05]  /*74d0*/  BSYNC.RECONVERGENT B0 ;  /* 0x0000000000007941 */ /* 0x000fea0003800200 */
.L_x_107:
        /* <DEDUP_REMOVED lines=14> */
.L_x_112:
[----:B------:R-:W-:Y:S05]  /*75c0*/  BSYNC B0 ;  /* 0x0000000000007941 */ /* 0x000fea0003800000 */
.L_x_111:
        /* <DEDUP_REMOVED lines=18> */
.L_x_110:
[----:B------:R-:W-:Y:S05]  /*76f0*/  BSYNC B1 ;  /* 0x0000000000017941 */ /* 0x000fea0003800000 */
.L_x_109:
        /* <DEDUP_REMOVED lines=21> */
.L_x_114:
        /* <DEDUP_REMOVED lines=8> */
[----:B------:R-:W-:Y:S02]  /*78d0*/  ISETP.NE.AND P6, PT, R72, RZ, PT ;  /* 0x000000ff4800720c */ /* 0x000fe40003fc5270 */
[----:B------:R-:W-:Y:S01]  /*78e0*/  SHF.R.S32.HI R53, RZ, 0x18, R53 ;  /* 0x00000018ff357819 */ /* 0x000fe20000011435 */
[----:B------:R-:W-:Y:S01]  /*78f0*/  LDTM.16dp32bit_t0_t15.x32 R4, tmem[UR4+0x80] ;  /* 0x00008004000479ee */ /* 0x000fe20008a80000 */
[----:B------:R-:W2:Y:S01]  /*7900*/  LDTM.16dp32bit_t16_t31.x32 R4, tmem[UR4+0xa0] ;  /* 0x0000a004000479ee */ /* 0x000ea20008aa0000 */
[----:B------:R-:W-:Y:S02]  /*7910*/  SHF.R.S32.HI R54, RZ, 0x18, R58 ;  /* 0x00000018ff367819 */ /* 0x000fe4000001143a */
[----:B----4-:R-:W-:Y:S02]  /*7920*/  SHF.L.U32 R55, R62, 0x8, RZ ;  /* 0x000000083e377819 */ /* 0x010fe400000006ff */
[----:B------:R-:W-:Y:S02]  /*7930*/  ISETP.NE.AND P0, PT, R105, RZ, PT ;  /* 0x000000ff6900720c */ /* 0x000fe40003f05270 */
[----:B------:R-:W-:Y:S01]  /*7940*/  SHF.R.S32.HI R55, RZ, 0x18, R55 ;  /* 0x00000018ff377819 */ /* 0x000fe20000011437 */
        /* <DEDUP_REMOVED lines=132> */
[----:B------:R-:W-:Y:S02]  /*8190*/  UIADD3 UR8, UP0, UPT, UR52, 0x680, URZ ;  /* 0x0000068034087890 */ /* 0x000fe4000ff1e0ff */
[----:B------:R-:W-:Y:S02]  /*81a0*/  UIADD3 UR5, UPT, UPT, UR41, 0x80, URZ ;  /* 0x0000008029057890 */ /* 0x000fe4000fffe0ff */
[----:B------:R-:W-:Y:S01]  /*81b0*/  MOV R104, UR10 ;  /* 0x0000000a00687c02 */ /* 0x000fe20008000f00 */
[----:B------:R-:W-:Y:S01]  /*81c0*/  UIADD3.X UR9, UPT, UPT, URZ, UR53, URZ, UP0, !UPT ;  /* 0x00000035ff097290 */ /* 0x000fe200087fe4ff */
[----:B------:R-:W-:Y:S02]  /*81d0*/  UMOV UR6, UR42 ;  /* 0x0000002a00067c82 */ /* 0x000fe40008000000 */
[----:B------:R-:W-:Y:S01]  /*81e0*/  R2UR UR4, R104 ;  /* 0x00000000680472ca */ /* 0x000fe200000e0000 */
[----:B------:R-:W-:Y:S11]  /*81f0*/  UMOV UR7, UR36 ;  /* 0x0000002400077c82 */ /* 0x000ff60008000000 */
[----:B------:R-:W-:Y:S01]  /*8200*/  @!UPT UIADD3 URZ, UPT, UPT, URZ, URZ, URZ ;  /* 0x000000fffffff290 */ /* 0x000fe2000fffe0ff */
[----:B------:R2:W-:Y:S01]  /*8210*/  UTMASTG.3D [UR4], [UR8] ;  /* 0x00000004080073b5 */ /* 0x0005e20008010000 */
[----:B------:R0:W-:Y:S01]  /*8220*/  UTMACMDFLUSH ;  /* 0x00000000000079b7 */ /* 0x0001e20000000000 */
[----:B--2---:R-:W-:Y:S04]  /*8230*/  DEPBAR.LE SB0, 0x1 ;  /* 0x000080400000791a */ /* 0x004fe80000000000 */
.L_x_116:
[----:B------:R-:W-:Y:S05]  /*8240*/  BSYNC.RECONVERGENT B0 ;  /* 0x0000000000007941 */ /* 0x000fea0003800200 */
.L_x_115:
        /* <DEDUP_REMOVED lines=14> */
.L_x_120:
[----:B------:R-:W-:Y:S05]  /*8330*/  BSYNC B0 ;  /* 0x0000000000007941 */ /* 0x000fea0003800000 */
.L_x_119:
        /* <DEDUP_REMOVED lines=18> */
.L_x_118:
[----:B------:R-:W-:Y:S05]  /*8460*/  BSYNC B1 ;  /* 0x0000000000017941 */ /* 0x000fea0003800000 */
.L_x_117:
        /* <DEDUP_REMOVED lines=21> */
.L_x_122:
[----:B------:R-:W-:Y:S01]  /*85c0*/  ISETP.NE.AND P0, PT, R105, RZ, PT ;  /* 0x000000ff6900720c */ /* 0x000fe20003f05270 */
[----:B------:R-:W-:Y:S05]  /*85d0*/  WARPSYNC.ALL ;  /* 0x0000000000007948 */ /* 0x000fea0003800000 */
[----:B------:R-:W-:Y:S01]  /*85e0*/  IMAD.SHL.U32 R80, R57, 0x100, RZ ;  /* 0x0000010039507824 */ /* 0x000fe200078e00ff */
[----:B------:R-:W-:Y:S01]  /*85f0*/  R2UR UR4, R48 ;  /* 0x00000000300472ca */ /* 0x000fe200000e0000 */
[----:B-1----:R-:W-:Y:S01]  /*8600*/  IMAD.SHL.U32 R74, R59, 0x100, RZ ;  /* 0x000001003b4a7824 */ /* 0x002fe200078e00ff */
[C---:B------:R-:W-:Y:S01]  /*8610*/  SHF.L.U32 R51, R56.reuse, 0x10, RZ ;  /* 0x0000001038337819 */ /* 0x040fe200000006ff */
[----:B----4-:R-:W-:Y:S01]  /*8620*/  IMAD.SHL.U32 R68, R61, 0x100, RZ ;  /* 0x000001003d447824 */ /* 0x010fe200078e00ff */
[C---:B------:R-:W-:Y:S01]  /*8630*/  PRMT R49, R56.reuse, 0x8880, RZ ;  /* 0x0000888038317816 */ /* 0x040fe200000000ff */
[----:B------:R-:W-:Y:S01]  /*8640*/  BSSY.RECONVERGENT B0, `(.L_x_123) ;  /* 0x000009e000007945 */ /* 0x000fe20003800200 */
[----:B------:R-:W-:Y:S02]  /*8650*/  SHF.L.U32 R53, R56, 0x8, RZ ;  /* 0x0000000838357819 */ /* 0x000fe400000006ff */
[----:B------:R-:W-:Y:S02]  /*8660*/  SHF.R.S32.HI R51, RZ, 0x18, R51 ;  /* 0x00000018ff337819 */ /* 0x000fe40000011433 */
[C---:B------:R-:W-:Y:S02]  /*8670*/  PRMT R82, R57.reuse, 0x8880, RZ ;  /* 0x0000888039527816 */ /* 0x040fe400000000ff */
[----:B------:R-:W-:Y:S01]  /*8680*/  SHF.R.S32.HI R53, RZ, 0x18, R53 ;  /* 0x00000018ff357819 */ /* 0x000fe20000011435 */
[----:B------:R-:W-:Y:S01]  /*8690*/  LDTM.16dp32bit_t0_t15.x32 R4, tmem[UR4+0xc0] ;  /* 0x0000c004000479ee */ /* 0x000fe20008a80000 */
[----:B------:R-:W1:Y:S01]  /*86a0*/  LDTM.16dp32bit_t16_t31.x32 R4, tmem[UR4+0xe0] ;  /* 0x0000e004000479ee */ /* 0x000e620008aa0000 */
[----:B------:R-:W-:Y:S01]  /*86b0*/  NOP ;  /* 0x0000000000007918 */ /* 0x000fe20000000000 */
[----:B------:R-:W-:Y:S02]  /*86c0*/  R2UR UR5, R108 ;  /* 0x000000006c0572ca */ /* 0x000fe400000e0000 */
[----:B------:R-:W-:Y:S02]  /*86d0*/  SHF.R.S32.HI R52, RZ, 0x18, R56 ;  /* 0x00000018ff347819 */ /* 0x000fe40000011438 */
[----:B------:R-:W-:Y:S02]  /*86e0*/  SHF.L.U32 R81, R57, 0x10, RZ ;  /* 0x0000001039517819 */ /* 0x000fe400000006ff */
[C---:B------:R-:W-:Y:S02]  /*86f0*/  PRMT R79, R58.reuse, 0x8880, RZ ;  /* 0x000088803a4f7816 */ /* 0x040fe400000000ff */
[----:B------:R-:W-:Y:S02]  /*8700*/  SHF.R.S32.HI R54, RZ, 0x18, R57 ;  /* 0x00000018ff367819 */ /* 0x000fe40000011439 */
[----:B------:R-:W-:Y:S02]  /*8710*/  SHF.L.U32 R78, R58, 0x10, RZ ;  /* 0x000000103a4e7819 */ /* 0x000fe400000006ff */
[C---:B------:R-:W-:Y:S01]  /*8720*/  PRMT R76, R59.reuse, 0x8880, RZ ;  /* 0x000088803b4c7816 */ /* 0x040fe200000000ff */
[----:B------:R-:W-:Y:S01]  /*8730*/  UIADD3 UR5, UPT, UPT, UR5, 0xe0, URZ ;  /* 0x000000e005057890 */ /* 0x000fe2000fffe0ff */
[----:B------:R-:W-:Y:S02]  /*8740*/  SHF.R.S32.HI R55, RZ, 0x18, R58 ;  /* 0x00000018ff377819 */ /* 0x000fe4000001143a */
[----:B------:R-:W-:Y:S01]  /*8750*/  SHF.L.U32 R75, R59, 0x10, RZ ;  /* 0x000000103b4b7819 */ /* 0x000fe200000006ff */
[----:B------:R-:W-:Y:S01]  /*8760*/  UPRMT UR5, UR37, 0x654, UR5 ;  /* 0x0000065425057896 */ /* 0x000fe20008000005 */
[C---:B------:R-:W-:Y:S02]  /*8770*/  PRMT R73, R60.reuse, 0x8880, RZ ;  /* 0x000088803c497816 */ /* 0x040fe400000000ff */
[----:B------:R-:W-:Y:S01]  /*8780*/  SHF.R.S32.HI R56, RZ, 0x18, R59 ;  /* 0x00000018ff387819 */ /* 0x000fe2000001143b */
[C---:B-1----:R-:W-:Y:S01]  /*8790*/  IMAD R4, R47.reuse, R4, RZ ;  /* 0x000000042f047224 */ /* 0x042fe200078e02ff */
[----:B------:R-:W-:Y:S01]  /*87a0*/  SHF.L.U32 R72, R60, 0x10, RZ ;  /* 0x000000103c487819 */ /* 0x000fe200000006ff */
[----:B------:R-:W-:Y:S01]  /*87b0*/  IMAD R5, R47, R5, RZ ;  /* 0x000000052f057224 */ /* 0x000fe200078e02ff */
[----:B------:R-:W-:Y:S01]  /*87c0*/  PRMT R70, R61, 0x8880, RZ ;  /* 0x000088803d467816 */ /* 0x000fe200000000ff */
[----:B------:R-:W-:Y:S01]  /*87d0*/  IMAD R6, R47, R6, RZ ;  /* 0x000000062f067224 */ /* 0x000fe200078e02ff */
[----:B------:R-:W-:Y:S01]  /*87e0*/  SYNCS.ARRIVE.TRANS64.RED.A1T0 RZ, [UR5], RZ ;  /* 0x000000ffffff79a7 */ /* 0x000fe20008100405 */
[----:B------:R-:W-:Y:S01]  /*87f0*/  IMAD R4, R49, R50, R4 ;  /* 0x0000003231047224 */ /* 0x000fe200078e0204 */
[----:B------:R-:W-:Y:S01]  /*8800*/  MOV R49, R82 ;  /* 0x0000005200317202 */ /* 0x000fe20000000f00 */
[----:B------:R-:W-:Y:S01]  /*8810*/  IMAD R7, R47, R7, RZ ;  /* 0x000000072f077224 */ /* 0x000fe200078e02ff */
[----:B------:R-:W-:Y:S01]  /*8820*/  SHF.R.S32.HI R57, RZ, 0x18, R60 ;  /* 0x00000018ff397819 */ /* 0x000fe2000001143c */
[-C--:B------:R-:W-:Y:S01]  /*8830*/  IMAD R5, R51, R50.reuse, R5 ;  /* 0x0000003233057224 */ /* 0x080fe200078e0205 */
[----:B------:R-:W-:Y:S01]  /*8840*/  SHF.R.S32.HI R51, RZ, 0x18, R81 ;  /* 0x00000018ff337819 */ /* 0x000fe20000011451 */
[----:B------:R-:W-:Y:S01]  /*8850*/  IMAD R6, R53, R50, R6 ;  /* 0x0000003235067224 */ /* 0x000fe200078e0206 */
[----:B------:R-:W-:Y:S01]  /*8860*/  SHF.R.S32.HI R53, RZ, 0x18, R80 ;  /* 0x00000018ff357819 */ /* 0x000fe20000011450 */
[----:B------:R-:W-:Y:S01]  /*8870*/  IMAD R8, R47, R8, RZ ;  /* 0x000000082f087224 */ /* 0x000fe200078e02ff */
[----:B------:R-:W-:Y:S01]  /*8880*/  SHF.L.U32 R69, R61, 0x10, RZ ;  /* 0x000000103d457819 */ /* 0x000fe200000006ff */
[----:B------:R-:W-:Y:S01]  /*8890*/  IMAD R7, R52, R50, R7 ;  /* 0x0000003234077224 */ /* 0x000fe200078e0207 */
[----:B------:R-:W-:Y:S01]  /*88a0*/  SHF.R.S32.HI R52, RZ, 0x18, R75 ;  /* 0x00000018ff347819 */ /* 0x000fe2000001144b */
[C---:B------:R-:W-:Y:S01]  /*88b0*/  IMAD R9, R47.reuse, R9, RZ ;  /* 0x000000092f097224 */ /* 0x040fe200078e02ff */
[----:B------:R-:W-:Y:S01]  /*88c0*/  PRMT R67, R62, 0x8880, RZ ;  /* 0x000088803e437816 */ /* 0x000fe200000000ff */
[----:B------:R-:W-:Y:S01]  /*88d0*/  IMAD R10, R47, R10, RZ ;  /* 0x0000000a2f0a7224 */ /* 0x000fe200078e02ff */
[----:B------:R-:W-:Y:S01]  /*88e0*/  I2IP.S8.S32.SAT R112, R7, R6, RZ ;  /* 0x0000000607707239 */ /* 0x000fe200000014ff */
[----:B------:R-:W-:Y:S01]  /*88f0*/  IMAD R8, R49, R50, R8 ;  /* 0x0000003231087224 */ /* 0x000fe200078e0208 */
[----:B------:R-:W-:Y:S01]  /*8900*/  MOV R49, R79 ;  /* 0x0000004f00317202 */ /* 0x000fe20000000f00 */
[----:B------:R-:W-:Y:S01]  /*8910*/  IMAD R11, R47, R11, RZ ;  /* 0x0000000b2f0b7224 */ /* 0x000fe200078e02ff */
[----:B------:R-:W-:Y:S01]  /*8920*/  I2IP.S8.S32.SAT R112, R5, R4, R112 ;  /* 0x0000000405707239 */ /* 0x000fe20000001470 */
[-C--:B------:R-:W-:Y:S01]  /*8930*/  IMAD R9, R51, R50.reuse, R9 ;  /* 0x0000003233097224 */ /* 0x080fe200078e0209 */
[----:B------:R-:W-:Y:S01]  /*8940*/  SHF.R.S32.HI R51, RZ, 0x18, R78 ;  /* 0x00000018ff337819 */ /* 0x000fe2000001144e */
[----:B------:R-:W-:Y:S01]  /*8950*/  IMAD R10, R53, R50, R10 ;  /* 0x00000032350a7224 */ /* 0x000fe200078e020a */
[----:B------:R-:W-:Y:S01]  /*8960*/  SHF.R.S32.HI R53, RZ, 0x18, R74 ;  /* 0x00000018ff357819 */ /* 0x000fe2000001144a */
[C---:B------:R-:W-:Y:S01]  /*8970*/  IMAD R12, R47.reuse, R12, RZ ;  /* 0x0000000c2f0c7224 */ /* 0x040fe200078e02ff */
[----:B------:R-:W-:Y:S01]  /*8980*/  SHF.L.U32 R77, R58, 0x8, RZ ;  /* 0x000000083a4d7819 */ /* 0x000fe200000006ff */
[-C--:B------:R-:W-:Y:S01]  /*8990*/  IMAD R11, R54, R50.reuse, R11 ;  /* 0x00000032360b7224 */ /* 0x080fe200078e020b */
[----:B------:R-:W-:Y:S01]  /*89a0*/  SHF.R.S32.HI R58, RZ, 0x18, R61 ;  /* 0x00000018ff3a7819 */ /* 0x000fe2000001143d */
[----:B------:R-:W-:Y:S01]  /*89b0*/  IMAD R13, R47, R13, RZ ;  /* 0x0000000d2f0d7224 */ /* 0x000fe200078e02ff */
[----:B------:R-:W-:Y:S01]  /*89c0*/  SHF.L.U32 R66, R62, 0x10, RZ ;  /* 0x000000103e427819 */ /* 0x000fe200000006ff */
[----:B------:R-:W-:Y:S01]  /*89d0*/  IMAD R12, R49, R50, R12 ;  /* 0x00000032310c7224 */ /* 0x000fe200078e020c */
[----:B------:R-:W-:Y:S01]  /*89e0*/  SHF.R.S32.HI R49, RZ, 0x18, R77 ;  /* 0x00000018ff317819 */ /* 0x000fe2000001144d */
[----:B------:R-:W-:Y:S01]  /*89f0*/  IMAD R14, R47, R14, RZ ;  /* 0x0000000e2f0e7224 */ /* 0x000fe200078e02ff */
[----:B------:R-:W-:Y:S01]  /*8a00*/  I2IP.S8.S32.SAT R113, R11, R10, RZ ;  /* 0x0000000a0b717239 */ /* 0x000fe200000014ff */
[----:B------:R-:W-:Y:S01]  /*8a10*/  IMAD R15, R47, R15, RZ ;  /* 0x0000000f2f0f7224 */ /* 0x000fe200078e02ff */
[----:B------:R-:W-:Y:S01]  /*8a20*/  PRMT R64, R63, 0x8880, RZ ;  /* 0x000088803f407816 */ /* 0x000fe200000000ff */
[----:B------:R-:W-:Y:S01]  /*8a30*/  IMAD R13, R51, R50, R13 ;  /* 0x00000032330d7224 */ /* 0x000fe200078e020d */
[----:B------:R-:W-:Y:S01]  /*8a40*/  MOV R51, R76 ;  /* 0x0000004c00337202 */ /* 0x000fe20000000f00 */
[----:B------:R-:W-:Y:S01]  /*8a50*/  IMAD R16, R47, R16, RZ ;  /* 0x000000102f107224 */ /* 0x000fe200078e02ff */
[----:B------:R-:W-:Y:S01]  /*8a60*/  I2IP.S8.S32.SAT R113, R9, R8, R113 ;  /* 0x0000000809717239 */ /* 0x000fe20000001471 */
[-C--:B------:R-:W-:Y:S01]  /*8a70*/  IMAD R14, R49, R50.reuse, R14 ;  /* 0x00000032310e7224 */ /* 0x080fe200078e020e */
[----:B------:R-:W-:Y:S01]  /*8a80*/  SHF.R.S32.HI R59, RZ, 0x18, R62 ;  /* 0x00000018ff3b7819 */ /* 0x000fe2000001143e */
[----:B------:R-:W-:Y:S01]  /*8a90*/  IMAD R17, R47, R17, RZ ;  /* 0x000000112f117224 */ /* 0x000fe200078e02ff */
[----:B------:R-:W-:Y:S01]  /*8aa0*/  SHF.L.U32 R71, R60, 0x8, RZ ;  /* 0x000000083c477819 */ /* 0x000fe200000006ff */
[----:B------:R-:W-:Y:S01]  /*8ab0*/  IMAD R15, R55, R50, R15 ;  /* 0x00000032370f7224 */ /* 0x000fe200078e020f */
[----:B------:R-:W-:Y:S01]  /*8ac0*/  SHF.R.S32.HI R60, RZ, 0x18, R63 ;  /* 0x00000018ff3c7819 */ /* 0x000fe2000001143f */
[----:B------:R-:W-:Y:S01]  /*8ad0*/  IMAD R18, R47, R18, RZ ;  /* 0x000000122f127224 */ /* 0x000fe200078e02ff */
[----:B------:R-:W-:Y:S01]  /*8ae0*/  SHF.L.U32 R65, R62, 0x8, RZ ;  /* 0x000000083e417819 */ /* 0x000fe200000006ff */
[----:B------:R-:W-:Y:S01]  /*8af0*/  IMAD R16, R51, R50, R16 ;  /* 0x0000003233107224 */ /* 0x000fe200078e0210 */
[----:B------:R-:W-:Y:S01]  /*8b00*/  I2IP.S8.S32.SAT R114, R15, R14, RZ ;  /* 0x0000000e0f727239 */ /* 0x000fe200000014ff */
[----:B------:R-:W-:Y:S01]  /*8b10*/  IMAD R19, R47, R19, RZ ;  /* 0x000000132f137224 */ /* 0x000fe200078e02ff */
[----:B------:R-:W-:Y:S01]  /*8b20*/  SHF.R.S32.HI R51, RZ, 0x18, R72 ;  /* 0x00000018ff337819 */ /* 0x000fe20000011448 */
[----:B------:R-:W-:Y:S01]  /*8b30*/  IMAD R17, R52, R50, R17 ;  /* 0x0000003234117224 */ /* 0x000fe200078e0211 */
[----:B------:R-:W-:Y:S01]  /*8b40*/  I2IP.S8.S32.SAT R114, R13, R12, R114 ;  /* 0x0000000c0d727239 */ /* 0x000fe20000001472 */
[----:B------:R-:W-:Y:S01]  /*8b50*/  IMAD R0, R47, R20, RZ ;  /* 0x000000142f007224 */ /* 0x000fe200078e02ff */
[----:B------:R-:W-:Y:S01]  /*8b60*/  SHF.R.S32.HI R52, RZ, 0x18, R71 ;  /* 0x00000018ff347819 */ /* 0x000fe20000011447 */
[-C--:B------:R-:W-:Y:S01]  /*8b70*/  IMAD R18, R53, R50.reuse, R18 ;  /* 0x0000003235127224 */ /* 0x080fe200078e0212 */
[----:B------:R-:W-:Y:S01]  /*8b80*/  SHF.R.S32.HI R53, RZ, 0x18, R68 ;  /* 0x00000018ff357819 */ /* 0x000fe20000011444 */
[----:B------:R-:W-:Y:S01]  /*8b90*/  IMAD.MOV.U32 R49, RZ, RZ, R73 ;  /* 0x000000ffff317224 */ /* 0x000fe200078e0049 */
[----:B------:R-:W-:Y:S01]  /*8ba0*/  SHF.L.U32 R62, R63, 0x10, RZ ;  /* 0x000000103f3e7819 */ /* 0x000fe200000006ff */
[C---:B------:R-:W-:Y:S01]  /*8bb0*/  IMAD R2, R47.reuse, R21, RZ ;  /* 0x000000152f027224 */ /* 0x040fe200078e02ff */
[----:B------:R-:W-:Y:S01]  /*8bc0*/  IADD3 R44, PT, PT, R44, 0x1, RZ ;  /* 0x000000012c2c7810 */ /* 0x000fe20007ffe0ff */
[----:B------:R-:W-:Y:S02]  /*8bd0*/  IMAD R19, R56, R50, R19 ;  /* 0x0000003238137224 */ /* 0x000fe400078e0213 */
[----:B------:R-:W-:Y:S02]  /*8be0*/  IMAD R3, R47, R22, RZ ;  /* 0x000000162f037224 */ /* 0x000fe400078e02ff */
[----:B------:R-:W-:Y:S01]  /*8bf0*/  IMAD R0, R49, R50, R0 ;  /* 0x0000003231007224 */ /* 0x000fe200078e0200 */
[----:B------:R-:W-:Y:S01]  /*8c00*/  I2IP.S8.S32.SAT R115, R19, R18, RZ ;  /* 0x0000001213737239 */ /* 0x000fe200000014ff */
[----:B------:R-:W-:Y:S01]  /*8c10*/  IMAD R23, R47, R23, RZ ;  /* 0x000000172f177224 */ /* 0x000fe200078e02ff */
[----:B------:R-:W-:Y:S01]  /*8c20*/  MOV R49, R70 ;  /* 0x0000004600317202 */ /* 0x000fe20000000f00 */
[----:B------:R-:W-:Y:S01]  /*8c30*/  IMAD R2, R51, R50, R2 ;  /* 0x0000003233027224 */ /* 0x000fe200078e0202 */
[----:B------:R-:W-:Y:S01]  /*8c40*/  I2IP.S8.S32.SAT R115, R17, R16, R115 ;  /* 0x0000001011737239 */ /* 0x000fe20000001473 */
[C---:B------:R-:W-:Y:S01]  /*8c50*/  IMAD R20, R47.reuse, R24, RZ ;  /* 0x000000182f147224 */ /* 0x040fe200078e02ff */
[----:B------:R-:W-:Y:S01]  /*8c60*/  SHF.R.S32.HI R51, RZ, 0x18, R69 ;  /* 0x00000018ff337819 */ /* 0x000fe20000011445 */
[-C--:B------:R-:W-:Y:S01]  /*8c70*/  IMAD R3, R52, R50.reuse, R3 ;  /* 0x0000003234037224 */ /* 0x080fe200078e0203 */
[----:B------:R-:W-:Y:S01]  /*8c80*/  SHF.R.S32.HI R52, RZ, 0x18, R62 ;  /* 0x00000018ff347819 */ /* 0x000fe2000001143e */
[----:B------:R-:W-:Y:S01]  /*8c90*/  IMAD R21, R47, R25, RZ ;  /* 0x000000192f157224 */ /* 0x000fe200078e02ff */
[----:B------:R1:W-:Y:S01]  /*8ca0*/  STS.128 [R95+UR49+0x5200], R112 ;  /* 0x005200705f007988 */ /* 0x0003e20008000c31 */
[----:B------:R-:W-:Y:S02]  /*8cb0*/  IMAD R23, R57, R50, R23 ;  /* 0x0000003239177224 */ /* 0x000fe400078e0217 */
[----:B------:R-:W-:Y:S02]  /*8cc0*/  IMAD R22, R47, R26, RZ ;  /* 0x0000001a2f167224 */ /* 0x000fe400078e02ff */
[-C--:B------:R-:W-:Y:S01]  /*8cd0*/  IMAD R20, R49, R50.reuse, R20 ;  /* 0x0000003231147224 */ /* 0x080fe200078e0214 */
[----:B------:R-:W-:Y:S01]  /*8ce0*/  I2IP.S8.S32.SAT R111, R23, R3, RZ ;  /* 0x00000003176f7239 */ /* 0x000fe200000014ff */
[----:B------:R-:W-:Y:S01]  /*8cf0*/  IMAD R27, R47, R27, RZ ;  /* 0x0000001b2f1b7224 */ /* 0x000fe200078e02ff */
[----:B------:R-:W-:Y:S01]  /*8d00*/  MOV R49, R67 ;  /* 0x0000004300317202 */ /* 0x000fe20000000f00 */
[----:B------:R-:W-:Y:S01]  /*8d10*/  IMAD R21, R51, R50, R21 ;  /* 0x0000003233157224 */ /* 0x000fe200078e0215 */
[----:B------:R-:W-:Y:S01]  /*8d20*/  I2IP.S8.S32.SAT R116, R2, R0, R111 ;  /* 0x0000000002747239 */ /* 0x000fe2000000146f */
[----:B------:R-:W-:Y:S01]  /*8d30*/  IMAD R24, R47, R28, RZ ;  /* 0x0000001c2f187224 */ /* 0x000fe200078e02ff */
[----:B------:R-:W-:Y:S01]  /*8d40*/  SHF.R.S32.HI R51, RZ, 0x18, R66 ;  /* 0x00000018ff337819 */ /* 0x000fe20000011442 */
[-C--:B------:R-:W-:Y:S02]  /*8d50*/  IMAD R22, R53, R50.reuse, R22 ;  /* 0x0000003235167224 */ /* 0x080fe400078e0216 */
[-C--:B------:R-:W-:Y:S02]  /*8d60*/  IMAD R27, R58, R50.reuse, R27 ;  /* 0x000000323a1b7224 */ /* 0x080fe400078e021b */
[----:B------:R-:W-:Y:S02]  /*8d70*/  IMAD R25, R47, R29, RZ ;  /* 0x0000001d2f197224 */ /* 0x000fe400078e02ff */
[----:B------:R-:W-:Y:S01]  /*8d80*/  IMAD R24, R49, R50, R24 ;  /* 0x0000003231187224 */ /* 0x000fe200078e0218 */
[----:B------:R-:W-:Y:S01]  /*8d90*/  SHF.R.S32.HI R49, RZ, 0x18, R65 ;  /* 0x00000018ff317819 */ /* 0x000fe20000011441 */
[----:B------:R-:W-:Y:S01]  /*8da0*/  IMAD R26, R47, R30, RZ ;  /* 0x0000001e2f1a7224 */ /* 0x000fe200078e02ff */
[----:B------:R-:W-:Y:S01]  /*8db0*/  I2IP.S8.S32.SAT R117, R27, R22, RZ ;  /* 0x000000161b757239 */ /* 0x000fe200000014ff */
[----:B------:R-:W-:Y:S02]  /*8dc0*/  IMAD.SHL.U32 R61, R63, 0x100, RZ ;  /* 0x000001003f3d7824 */ /* 0x000fe400078e00ff */
[----:B------:R-:W-:Y:S01]  /*8dd0*/  IMAD R31, R47, R31, RZ ;  /* 0x0000001f2f1f7224 */ /* 0x000fe200078e02ff */
[----:B------:R-:W-:Y:S01]  /*8de0*/  I2IP.S8.S32.SAT R117, R21, R20, R117 ;  /* 0x0000001415757239 */ /* 0x000fe20000001475 */
[----:B------:R-:W-:Y:S01]  /*8df0*/  IMAD R25, R51, R50, R25 ;  /* 0x0000003233197224 */ /* 0x000fe200078e0219 */
[----:B------:R-:W-:Y:S01]  /*8e00*/  MOV R51, R64 ;  /* 0x0000004000337202 */ /* 0x000fe20000000f00 */
[----:B------:R-:W-:Y:S01]  /*8e10*/  IMAD R28, R47, R32, RZ ;  /* 0x000000202f1c7224 */ /* 0x000fe200078e02ff */
[----:B------:R-:W-:Y:S01]  /*8e20*/  SHF.R.S32.HI R53, RZ, 0x18, R61 ;  /* 0x00000018ff357819 */ /* 0x000fe2000001143d */
[-C--:B------:R-:W-:Y:S02]  /*8e30*/  IMAD R26, R49, R50.reuse, R26 ;  /* 0x00000032311a7224 */ /* 0x080fe400078e021a */
[----:B------:R-:W-:Y:S02]  /*8e40*/  IMAD R29, R47, R33, RZ ;  /* 0x000000212f1d7224 */ /* 0x000fe400078e02ff */
[-C--:B------:R-:W-:Y:S02]  /*8e50*/  IMAD R31, R59, R50.reuse, R31 ;  /* 0x000000323b1f7224 */ /* 0x080fe400078e021f */
[----:B------:R-:W-:Y:S02]  /*8e60*/  IMAD R28, R51, R50, R28 ;  /* 0x00000032331c7224 */ /* 0x000fe400078e021c */
[----:B------:R-:W-:Y:S01]  /*8e70*/  IMAD R30, R47, R34, RZ ;  /* 0x000000222f1e7224 */ /* 0x000fe200078e02ff */
[----:B------:R-:W-:Y:S01]  /*8e80*/  I2IP.S8.S32.SAT R108, R31, R26, RZ ;  /* 0x0000001a1f6c7239 */ /* 0x000fe200000014ff */
[----:B------:R-:W-:Y:S02]  /*8e90*/  IMAD R29, R52, R50, R29 ;  /* 0x00000032341d7224 */ /* 0x000fe400078e021d */
[----:B------:R-:W-:Y:S01]  /*8ea0*/  IMAD R35, R47, R35, RZ ;  /* 0x000000232f237224 */ /* 0x000fe200078e02ff */
[----:B------:R-:W-:Y:S01]  /*8eb0*/  I2IP.S8.S32.SAT R118, R25, R24, R108 ;  /* 0x0000001819767239 */ /* 0x000fe2000000146c */
[-C--:B------:R-:W-:Y:S02]  /*8ec0*/  IMAD R30, R53, R50.reuse, R30 ;  /* 0x00000032351e7224 */ /* 0x080fe400078e021e */
        /* <DEDUP_REMOVED lines=21> */
.L_x_124:
[----:B------:R-:W-:Y:S05]  /*9020*/  BSYNC.RECONVERGENT B0 ;  /* 0x0000000000007941 */ /* 0x000fea0003800200 */
.L_x_123:
[----:B------:R-:W-:Y:S01]  /*9030*/  BAR.SYNC.DEFER_BLOCKING 0x1, 0x80 ;  /* 0x0042000000007b1d */ /* 0x000fe20000010000 */
[----:B------:R-:W-:Y:S01]  /*9040*/  ISETP.NE.AND P2, PT, R106, RZ, PT ;  /* 0x000000ff6a00720c */ /* 0x000fe20003f45270 */
[----:B------:R-:W-:Y:S01]  /*9050*/  IMAD.IADD R20, R43, 0x1, R83 ;  /* 0x000000012b147824 */ /* 0x000fe200078e0253 */
[----:B------:R-:W-:Y:S01]  /*9060*/  ISETP.NE.AND P0, PT, R107, 0x2, PT ;  /* 0x000000026b00780c */ /* 0x000fe20003f05270 */
[----:B------:R-:W-:Y:S01]  /*9070*/  IMAD.IADD R21, R45, 0x1, R90 ;  /* 0x000000012d157824 */ /* 0x000fe200078e025a */
[----:B------:R-:W-:Y:S02]  /*9080*/  ISETP.NE.AND P1, PT, R44, 0x4, PT ;  /* 0x000000042c00780c */ /* 0x000fe40003f25270 */
[----:B------:R-:W-:Y:S02]  /*9090*/  SEL R0, RZ, 0x1, P0 ;  /* 0x00000001ff007807 */ /* 0x000fe40000000000 */
[----:B------:R-:W-:Y:S02]  /*90a0*/  SEL R3, RZ, 0x1, P1 ;  /* 0x00000001ff037807 */ /* 0x000fe40000800000 */
[----:B------:R-:W-:Y:S02]  /*90b0*/  LOP3.LUT R101, R101, R0, RZ, 0x3c, !PT ;  /* 0x0000000065657212 */ /* 0x000fe400078e3cff */
[----:B------:R-:W-:Y:S02]  /*90c0*/  LOP3.LUT R102, R102, R3, RZ, 0x3c, !PT ;  /* 0x0000000366667212 */ /* 0x000fe400078e3cff */
[----:B------:R-:W-:Y:S02]  /*90d0*/  @P2 R2UR UR36, R98 ;  /* 0x00000000622422ca */ /* 0x000fe400000e0000 */
[----:B------:R-:W-:Y:S02]  /*90e0*/  SEL R107, R107, RZ, P0 ;  /* 0x000000ff6b6b7207 */ /* 0x000fe40000000000 */
[----:B------:R-:W-:Y:S01]  /*90f0*/  SEL R44, R44, RZ, P1 ;  /* 0x000000ff2c2c7207 */ /* 0x000fe20000800000 */
[----:B------:R-:W-:Y:S10]  /*9100*/  @P2 BRA `(.L_x_125) ;  /* 0xffffffbc00282947 */ /* 0x000ff4000383ffff */
[----:B------:R-:W-:Y:S05]  /*9110*/  EXIT ;  /* 0x000000000000794d */ /* 0x000fea0003800000 */
.L_x_19:
[----:B--2---:R2:W1:Y:S02]  /*9120*/  SYNCS.PHASECHK.TRANS64.TRYWAIT P0, [R3+URZ+0x110], R2 ;  /* 0x00011002030075a7 */ /* 0x00446400080011ff */
[----:B-1----:R-:W-:Y:S05]  /*9130*/  @!P0 NANOSLEEP.SYNCS 0x989680 ;  /* 0x009896800000895d */ /* 0x002fea0003900000 */
[----:B------:R-:W1:Y:S02]  /*9140*/  @!P0 SYNCS.PHASECHK.TRANS64 P0, [R3+URZ+0x110], R2 ;  /* 0x00011002030085a7 */ /* 0x000e6400080010ff */
[----:B-1----:R-:W-:Y:S05]  /*9150*/  @!P0 BRA `(.L_x_19) ;  /* 0xfffffffc00f08947 */ /* 0x002fea000383ffff */
[----:B------:R-:W-:Y:S05]  /*9160*/  BRA `(.L_x_126) ;  /* 0xffffff8400247947 */ /* 0x000fea000383ffff */
.L_x_22:
[----:B-1----:R-:W-:-:S07]  /*9170*/  MOV R2, UR33 ;  /* 0x0000002100027c02 */ /* 0x002fce0008000f00 */
.L_x_127:
[----:B-1----:R1:W2:Y:S02]  /*9180*/  SYNCS.PHASECHK.TRANS64.TRYWAIT P0, [R2+URZ+0x28], R5 ;  /* 0x00002805020075a7 */ /* 0x0022a400080011ff */
[----:B--2---:R-:W-:Y:S05]  /*9190*/  @!P0 NANOSLEEP.SYNCS 0x989680 ;  /* 0x009896800000895d */ /* 0x004fea0003900000 */
[----:B------:R-:W2:Y:S02]  /*91a0*/  @!P0 SYNCS.PHASECHK.TRANS64 P0, [R2+URZ+0x28], R5 ;  /* 0x00002805020085a7 */ /* 0x000ea400080010ff */
[----:B--2---:R-:W-:Y:S05]  /*91b0*/  @!P0 BRA `(.L_x_127) ;  /* 0xfffffffc00f08947 */ /* 0x004fea000383ffff */
[----:B------:R-:W-:Y:S05]  /*91c0*/  BRA `(.L_x_21) ;  /* 0xffffff8400747947 */ /* 0x000fea000383ffff */
.L_x_28:
[----:B-1----:R-:W-:-:S07]  /*91d0*/  MOV R2, UR17 ;  /* 0x0000001100027c02 */ /* 0x002fce0008000f00 */
.L_x_128:
[----:B-1----:R1:W2:Y:S02]  /*91e0*/  SYNCS.PHASECHK.TRANS64.TRYWAIT P0, [R2+URZ+0x28], R5 ;  /* 0x00002805020075a7 */ /* 0x0022a400080011ff */
[----:B--2---:R-:W-:Y:S05]  /*91f0*/  @!P0 NANOSLEEP.SYNCS 0x989680 ;  /* 0x009896800000895d */ /* 0x004fea0003900000 */
[----:B------:R-:W2:Y:S02]  /*9200*/  @!P0 SYNCS.PHASECHK.TRANS64 P0, [R2+URZ+0x28], R5 ;  /* 0x00002805020085a7 */ /* 0x000ea400080010ff */
[----:B--2---:R-:W-:Y:S05]  /*9210*/  @!P0 BRA `(.L_x_128) ;  /* 0xfffffffc00f08947 */ /* 0x004fea000383ffff */
[----:B------:R-:W-:Y:S05]  /*9220*/  BRA `(.L_x_27) ;  /* 0xffffff88001c7947 */ /* 0x000fea000383ffff */
.L_x_32:
[----:B-1----:R1:W2:Y:S02]  /*9230*/  SYNCS.PHASECHK.TRANS64.TRYWAIT P0, [R2+URZ+0xa0], R3 ;  /* 0x0000a003020075a7 */ /* 0x0022a400080011ff */
[----:B--2---:R-:W-:Y:S05]  /*9240*/  @!P0 NANOSLEEP.SYNCS 0x989680 ;  /* 0x009896800000895d */ /* 0x004fea0003900000 */
[----:B------:R-:W2:Y:S02]  /*9250*/  @!P0 SYNCS.PHASECHK.TRANS64 P0, [R2+URZ+0xa0], R3 ;  /* 0x0000a003020085a7 */ /* 0x000ea400080010ff */
[----:B--2---:R-:W-:Y:S05]  /*9260*/  @!P0 BRA `(.L_x_32) ;  /* 0xfffffffc00f08947 */ /* 0x004fea000383ffff */
[----:B------:R-:W-:Y:S05]  /*9270*/  BRA `(.L_x_129) ;  /* 0xffffff8800ac7947 */ /* 0x000fea000383ffff */
.L_x_36:
[----:B----4-:R-:W-:-:S07]  /*9280*/  MOV R0, UR5 ;  /* 0x0000000500007c02 */ /* 0x010fce0008000f00 */
.L_x_130:
[----:B-1----:R1:W2:Y:S02]  /*9290*/  SYNCS.PHASECHK.TRANS64.TRYWAIT P0, [R0+URZ], R3 ;  /* 0x00000003000075a7 */ /* 0x0022a400080011ff */
[----:B--2---:R-:W-:Y:S05]  /*92a0*/  @!P0 NANOSLEEP.SYNCS 0x989680 ;  /* 0x009896800000895d */ /* 0x004fea0003900000 */
[----:B------:R-:W2:Y:S02]  /*92b0*/  @!P0 SYNCS.PHASECHK.TRANS64 P0, [R0+URZ], R3 ;  /* 0x00000003000085a7 */ /* 0x000ea400080010ff */
[----:B--2---:R-:W-:Y:S05]  /*92c0*/  @!P0 BRA `(.L_x_130) ;  /* 0xfffffffc00f08947 */ /* 0x004fea000383ffff */
[----:B------:R-:W-:Y:S05]  /*92d0*/  BRA `(.L_x_131) ;  /* 0xffffff90001c7947 */ /* 0x000fea000383ffff */
.L_x_37:
[----:B----4-:R-:W-:-:S07]  /*92e0*/  MOV R0, UR5 ;  /* 0x0000000500007c02 */ /* 0x010fce0008000f00 */
.L_x_132:
[----:B-1----:R1:W2:Y:S02]  /*92f0*/  SYNCS.PHASECHK.TRANS64.TRYWAIT P0, [R0+URZ], R3 ;  /* 0x00000003000075a7 */ /* 0x0022a400080011ff */
[----:B--2---:R-:W-:Y:S05]  /*9300*/  @!P0 NANOSLEEP.SYNCS 0x989680 ;  /* 0x009896800000895d */ /* 0x004fea0003900000 */
[----:B------:R-:W2:Y:S02]  /*9310*/  @!P0 SYNCS.PHASECHK.TRANS64 P0, [R0+URZ], R3 ;  /* 0x00000003000085a7 */ /* 0x000ea400080010ff */
[----:B--2---:R-:W-:Y:S05]  /*9320*/  @!P0 BRA `(.L_x_132) ;  /* 0xfffffffc00f08947 */ /* 0x004fea000383ffff */
[----:B------:R-:W-:Y:S05]  /*9330*/  BRA `(.L_x_133) ;  /* 0xffffff9000287947 */ /* 0x000fea000383ffff */
.L_x_38:
[----:B----4-:R-:W-:-:S07]  /*9340*/  MOV R0, UR5 ;  /* 0x0000000500007c02 */ /* 0x010fce0008000f00 */
.L_x_134:
[----:B-1----:R1:W2:Y:S02]  /*9350*/  SYNCS.PHASECHK.TRANS64.TRYWAIT P0, [R0+URZ], R3 ;  /* 0x00000003000075a7 */ /* 0x0022a400080011ff */
[----:B--2---:R-:W-:Y:S05]  /*9360*/  @!P0 NANOSLEEP.SYNCS 0x989680 ;  /* 0x009896800000895d */ /* 0x004fea0003900000 */
[----:B------:R-:W2:Y:S02]  /*9370*/  @!P0 SYNCS.PHASECHK.TRANS64 P0, [R0+URZ], R3 ;  /* 0x00000003000085a7 */ /* 0x000ea400080010ff */
[----:B--2---:R-:W-:Y:S05]  /*9380*/  @!P0 BRA `(.L_x_134) ;  /* 0xfffffffc00f08947 */ /* 0x004fea000383ffff */
[----:B------:R-:W-:Y:S05]  /*9390*/  BRA `(.L_x_135) ;  /* 0xffffff9000347947 */ /* 0x000fea000383ffff */
.L_x_39:
[----:B----4-:R-:W-:-:S07]  /*93a0*/  MOV R0, UR5 ;  /* 0x0000000500007c02 */ /* 0x010fce0008000f00 */
.L_x_136:
[----:B-1----:R1:W2:Y:S02]  /*93b0*/  SYNCS.PHASECHK.TRANS64.TRYWAIT P0, [R0+URZ], R3 ;  /* 0x00000003000075a7 */ /* 0x0022a400080011ff */
[----:B--2---:R-:W-:Y:S05]  /*93c0*/  @!P0 NANOSLEEP.SYNCS 0x989680 ;  /* 0x009896800000895d */ /* 0x004fea0003900000 */
[----:B------:R-:W2:Y:S02]  /*93d0*/  @!P0 SYNCS.PHASECHK.TRANS64 P0, [R0+URZ], R3 ;  /* 0x00000003000085a7 */ /* 0x000ea400080010ff */
[----:B--2---:R-:W-:Y:S05]  /*93e0*/  @!P0 BRA `(.L_x_136) ;  /* 0xfffffffc00f08947 */ /* 0x004fea000383ffff */
[----:B------:R-:W-:Y:S05]  /*93f0*/  BRA `(.L_x_137) ;  /* 0xffffff9000407947 */ /* 0x000fea000383ffff */
.L_x_42:
[----:B-1----:R1:W2:Y:S02]  /*9400*/  SYNCS.PHASECHK.TRANS64.TRYWAIT P0, [R0+URZ+0x100], R5 ;  /* 0x00010005000075a7 */ /* 0x0022a400080011ff */
[----:B--2---:R-:W-:Y:S05]  /*9410*/  @!P0 NANOSLEEP.SYNCS 0x989680 ;  /* 0x009896800000895d */ /* 0x004fea0003900000 */
[----:B------:R-:W2:Y:S02]  /*9420*/  @!P0 SYNCS.PHASECHK.TRANS64 P0, [R0+URZ+0x100], R5 ;  /* 0x00010005000085a7 */ /* 0x000ea400080010ff */
[----:B--2---:R-:W-:Y:S05]  /*9430*/  @!P0 BRA `(.L_x_42) ;  /* 0xfffffffc00f08947 */ /* 0x004fea000383ffff */
[----:B------:R-:W-:Y:S05]  /*9440*/  BRA `(.L_x_138) ;  /* 0xffffff90009c7947 */ /* 0x000fea000383ffff */
.L_x_43:
[----:B------:R-:W-:-:S07]  /*9450*/  MOV R0, UR5 ;  /* 0x0000000500007c02 */ /* 0x000fce0008000f00 */
.L_x_139:
[----:B-1----:R1:W2:Y:S02]  /*9460*/  SYNCS.PHASECHK.TRANS64.TRYWAIT P0, [R0+URZ+0xb0], R5 ;  /* 0x0000b005000075a7 */ /* 0x0022a400080011ff */
[----:B--2---:R-:W-:Y:S05]  /*9470*/  @!P0 NANOSLEEP.SYNCS 0x989680 ;  /* 0x009896800000895d */ /* 0x004fea0003900000 */
[----:B------:R-:W2:Y:S02]  /*9480*/  @!P0 SYNCS.PHASECHK.TRANS64 P0, [R0+URZ+0xb0], R5 ;  /* 0x0000b005000085a7 */ /* 0x000ea400080010ff */
[----:B--2---:R-:W-:Y:S05]  /*9490*/  @!P0 BRA `(.L_x_139) ;  /* 0xfffffffc00f08947 */ /* 0x004fea000383ffff */
[----:B------:R-:W-:Y:S05]  /*94a0*/  BRA `(.L_x_140) ;  /* 0xffffff9000ac7947 */ /* 0x000fea000383ffff */
.L_x_44:
[----:B-1----:R1:W2:Y:S02]  /*94b0*/  SYNCS.PHASECHK.TRANS64.TRYWAIT P1, [R0+URZ+0xa0], R5 ;  /* 0x0000a005000075a7 */ /* 0x0022a400080211ff */
[----:B--2---:R-:W-:Y:S05]  /*94c0*/  @!P1 NANOSLEEP.SYNCS 0x989680 ;  /* 0x009896800000995d */ /* 0x004fea0003900000 */
[----:B------:R-:W2:Y:S02]  /*94d0*/  @!P1 SYNCS.PHASECHK.TRANS64 P1, [R0+URZ+0xa0], R5 ;  /* 0x0000a005000095a7 */ /* 0x000ea400080210ff */
[----:B--2---:R-:W-:Y:S05]  /*94e0*/  @!P1 BRA `(.L_x_44) ;  /* 0xfffffffc00f09947 */ /* 0x004fea000383ffff */
[----:B------:R-:W-:Y:S05]  /*94f0*/  BRA `(.L_x_141) ;  /* 0xffffff9000dc7947 */ /* 0x000fea000383ffff */
.L_x_47:
[----:B------:R-:W-:-:S07]  /*9500*/  MOV R0, UR5 ;  /* 0x0000000500007c02 */ /* 0x000fce0008000f00 */
.L_x_142:
[----:B-1----:R1:W2:Y:S02]  /*9510*/  SYNCS.PHASECHK.TRANS64.TRYWAIT P0, [R0+URZ+0xb0], R3 ;  /* 0x0000b003000075a7 */ /* 0x0022a400080011ff */
[----:B--2---:R-:W-:Y:S05]  /*9520*/  @!P0 NANOSLEEP.SYNCS 0x989680 ;  /* 0x009896800000895d */ /* 0x004fea0003900000 */
[----:B------:R-:W2:Y:S02]  /*9530*/  @!P0 SYNCS.PHASECHK.TRANS64 P0, [R0+URZ+0xb0], R3 ;  /* 0x0000b003000085a7 */ /* 0x000ea400080010ff */
[----:B--2---:R-:W-:Y:S05]  /*9540*/  @!P0 BRA `(.L_x_142) ;  /* 0xfffffffc00f08947 */ /* 0x004fea000383ffff */
[----:B------:R-:W-:Y:S05]  /*9550*/  BRA `(.L_x_46) ;  /* 0xffffff9400307947 */ /* 0x000fea000383ffff */
.L_x_54:
[----:B-1----:R1:W2:Y:S02]  /*9560*/  SYNCS.PHASECHK.TRANS64.TRYWAIT P1, [R0+URZ+0xa0], R5 ;  /* 0x0000a005000075a7 */ /* 0x0022a400080211ff */
[----:B--2---:R-:W-:Y:S05]  /*9570*/  @!P1 NANOSLEEP.SYNCS 0x989680 ;  /* 0x009896800000995d */ /* 0x004fea0003900000 */
[----:B------:R-:W2:Y:S02]  /*9580*/  @!P1 SYNCS.PHASECHK.TRANS64 P1, [R0+URZ+0xa0], R5 ;  /* 0x0000a005000095a7 */ /* 0x000ea400080210ff */
[----:B--2---:R-:W-:Y:S05]  /*9590*/  @!P1 BRA `(.L_x_54) ;  /* 0xfffffffc00f09947 */ /* 0x004fea000383ffff */
[----:B------:R-:W-:Y:S05]  /*95a0*/  BRA `(.L_x_143) ;  /* 0xffffff9800a07947 */ /* 0x000fea000383ffff */
.L_x_55:
[----:B------:R-:W-:-:S07]  /*95b0*/  MOV R3, UR7 ;  /* 0x0000000700037c02 */ /* 0x000fce0008000f00 */
.L_x_144:
[----:B-1----:R1:W2:Y:S02]  /*95c0*/  SYNCS.PHASECHK.TRANS64.TRYWAIT P0, [R3+URZ+0xe0], R0 ;  /* 0x0000e000030075a7 */ /* 0x0022a400080011ff */
[----:B--2---:R-:W-:Y:S05]  /*95d0*/  @!P0 NANOSLEEP.SYNCS 0x989680 ;  /* 0x009896800000895d */ /* 0x004fea0003900000 */
[----:B------:R-:W2:Y:S02]  /*95e0*/  @!P0 SYNCS.PHASECHK.TRANS64 P0, [R3+URZ+0xe0], R0 ;  /* 0x0000e000030085a7 */ /* 0x000ea400080010ff */
[----:B--2---:R-:W-:Y:S05]  /*95f0*/  @!P0 BRA `(.L_x_144) ;  /* 0xfffffffc00f08947 */ /* 0x004fea000383ffff */
[----:B------:R-:W-:Y:S05]  /*9600*/  BRA `(.L_x_145) ;  /* 0xffffff9800f07947 */ /* 0x000fea000383ffff */
.L_x_58:
[----:B------:R-:W-:Y:S07]  /*9610*/  MOV R0, UR6 ;  /* 0x0000000600007c02 */ /* 0x000fee0008000f00 */
.L_x_146:
[----:B-1----:R1:W2:Y:S02]  /*9620*/  SYNCS.PHASECHK.TRANS64.TRYWAIT P0, [R0+URZ], R3 ;  /* 0x00000003000075a7 */ /* 0x0022a400080011ff */
[----:B--2---:R-:W-:Y:S05]  /*9630*/  @!P0 NANOSLEEP.SYNCS 0x989680 ;  /* 0x009896800000895d */ /* 0x004fea0003900000 */
[----:B------:R-:W2:Y:S02]  /*9640*/  @!P0 SYNCS.PHASECHK.TRANS64 P0, [R0+URZ], R3 ;  /* 0x00000003000085a7 */ /* 0x000ea400080010ff */
[----:B--2---:R-:W-:Y:S05]  /*9650*/  @!P0 BRA `(.L_x_146) ;  /* 0xfffffffc00f08947 */ /* 0x004fea000383ffff */
[----:B------:R-:W-:Y:S05]  /*9660*/  BRA `(.L_x_57) ;  /* 0xffffff9c000c7947 */ /* 0x000fea000383ffff */
.L_x_61:
[----:B------:R-:W-:-:S07]  /*9670*/  MOV R0, UR6 ;  /* 0x0000000600007c02 */ /* 0x000fce0008000f00 */
.L_x_147:
[----:B--2---:R2:W4:Y:S02]  /*9680*/  SYNCS.PHASECHK.TRANS64.TRYWAIT P0, [R0+URZ], R3 ;  /* 0x00000003000075a7 */ /* 0x00452400080011ff */
[----:B----4-:R-:W-:Y:S05]  /*9690*/  @!P0 NANOSLEEP.SYNCS 0x989680 ;  /* 0x009896800000895d */ /* 0x010fea0003900000 */
[----:B------:R-:W4:Y:S02]  /*96a0*/  @!P0 SYNCS.PHASECHK.TRANS64 P0, [R0+URZ], R3 ;  /* 0x00000003000085a7 */ /* 0x000f2400080010ff */
[----:B----4-:R-:W-:Y:S05]  /*96b0*/  @!P0 BRA `(.L_x_147) ;  /* 0xfffffffc00f08947 */ /* 0x010fea000383ffff */
[----:B------:R-:W-:Y:S05]  /*96c0*/  BRA `(.L_x_148) ;  /* 0xffffff9c00e87947 */ /* 0x000fea000383ffff */
.L_x_62:
[----:B------:R-:W-:-:S07]  /*96d0*/  MOV R0, UR6 ;  /* 0x0000000600007c02 */ /* 0x000fce0008000f00 */
.L_x_149:
[----:B-1----:R1:W2:Y:S02]  /*96e0*/  SYNCS.PHASECHK.TRANS64.TRYWAIT P0, [R0+URZ], R3 ;  /* 0x00000003000075a7 */ /* 0x0022a400080011ff */
[----:B--2---:R-:W-:Y:S05]  /*96f0*/  @!P0 NANOSLEEP.SYNCS 0x989680 ;  /* 0x009896800000895d */ /* 0x004fea0003900000 */
[----:B------:R-:W2:Y:S02]  /*9700*/  @!P0 SYNCS.PHASECHK.TRANS64 P0, [R0+URZ], R3 ;  /* 0x00000003000085a7 */ /* 0x000ea400080010ff */
[----:B--2---:R-:W-:Y:S05]  /*9710*/  @!P0 BRA `(.L_x_149) ;  /* 0xfffffffc00f08947 */ /* 0x004fea000383ffff */
[----:B------:R-:W-:Y:S05]  /*9720*/  BRA `(.L_x_150) ;  /* 0xffffff9c00f47947 */ /* 0x000fea000383ffff */
.L_x_63:
[----:B------:R-:W-:-:S07]  /*9730*/  MOV R0, UR6 ;  /* 0x0000000600007c02 */ /* 0x000fce0008000f00 */
.L_x_151:
[----:B-1----:R1:W2:Y:S02]  /*9740*/  SYNCS.PHASECHK.TRANS64.TRYWAIT P0, [R0+URZ], R3 ;  /* 0x00000003000075a7 */ /* 0x0022a400080011ff */
[----:B--2---:R-:W-:Y:S05]  /*9750*/  @!P0 NANOSLEEP.SYNCS 0x989680 ;  /* 0x009896800000895d */ /* 0x004fea0003900000 */
[----:B------:R-:W2:Y:S02]  /*9760*/  @!P0 SYNCS.PHASECHK.TRANS64 P0, [R0+URZ], R3 ;  /* 0x00000003000085a7 */ /* 0x000ea400080010ff */
[----:B--2---:R-:W-:Y:S05]  /*9770*/  @!P0 BRA `(.L_x_151) ;  /* 0xfffffffc00f08947 */ /* 0x004fea000383ffff */
[----:B------:R-:W-:Y:S05]  /*9780*/  BRA `(.L_x_152) ;  /* 0xffffffa000007947 */ /* 0x000fea000383ffff */
.L_x_64:
[----:B------:R-:W-:-:S07]  /*9790*/  MOV R0, UR7 ;  /* 0x0000000700007c02 */ /* 0x000fce0008000f00 */
.L_x_153:
[----:B-1----:R1:W2:Y:S02]  /*97a0*/  SYNCS.PHASECHK.TRANS64.TRYWAIT P0, [R0+URZ], R3 ;  /* 0x00000003000075a7 */ /* 0x0022a400080011ff */
[----:B--2---:R-:W-:Y:S05]  /*97b0*/  @!P0 NANOSLEEP.SYNCS 0x989680 ;  /* 0x009896800000895d */ /* 0x004fea0003900000 */
[----:B------:R-:W2:Y:S02]  /*97c0*/  @!P0 SYNCS.PHASECHK.TRANS64 P0, [R0+URZ], R3 ;  /* 0x00000003000085a7 */ /* 0x000ea400080010ff */
[----:B--2---:R-:W-:Y:S05]  /*97d0*/  @!P0 BRA `(.L_x_153) ;  /* 0xfffffffc00f08947 */ /* 0x004fea000383ffff */
[----:B------:R-:W-:Y:S05]  /*97e0*/  BRA `(.L_x_154) ;  /* 0xffffffa0000c7947 */ /* 0x000fea000383ffff */
.L_x_69:
[----:B--2---:R2:W3:Y:S02]  /*97f0*/  SYNCS.PHASECHK.TRANS64.TRYWAIT P0, [R0+URZ+0xa0], R3 ;  /* 0x0000a003000075a7 */ /* 0x0044e400080011ff */
[----:B---3--:R-:W-:Y:S05]  /*9800*/  @!P0 NANOSLEEP.SYNCS 0x989680 ;  /* 0x009896800000895d */ /* 0x008fea0003900000 */
[----:B------:R-:W3:Y:S02]  /*9810*/  @!P0 SYNCS.PHASECHK.TRANS64 P0, [R0+URZ+0xa0], R3 ;  /* 0x0000a003000085a7 */ /* 0x000ee400080010ff */
[----:B---3--:R-:W-:Y:S05]  /*9820*/  @!P0 BRA `(.L_x_69) ;  /* 0xfffffffc00f08947 */ /* 0x008fea000383ffff */
[----:B------:R-:W-:Y:S05]  /*9830*/  BRA `(.L_x_155) ;  /* 0xffffffa400187947 */ /* 0x000fea000383ffff */
.L_x_72:
[----:B------:R-:W-:Y:S07]  /*9840*/  MOV R0, UR7 ;  /* 0x0000000700007c02 */ /* 0x000fee0008000f00 */
.L_x_156:
[----:B--2---:R2:W3:Y:S02]  /*9850*/  SYNCS.PHASECHK.TRANS64.TRYWAIT P0, [R0+URZ+0x98], R3 ;  /* 0x00009803000075a7 */ /* 0x0044e400080011ff */
[----:B---3--:R-:W-:Y:S05]  /*9860*/  @!P0 NANOSLEEP.SYNCS 0x989680 ;  /* 0x009896800000895d */ /* 0x008fea0003900000 */
[----:B------:R-:W3:Y:S02]  /*9870*/  @!P0 SYNCS.PHASECHK.TRANS64 P0, [R0+URZ+0x98], R3 ;  /* 0x00009803000085a7 */ /* 0x000ee400080010ff */
[----:B---3--:R-:W-:Y:S05]  /*9880*/  @!P0 BRA `(.L_x_156) ;  /* 0xfffffffc00f08947 */ /* 0x008fea000383ffff */
[----:B------:R-:W-:Y:S05]  /*9890*/  BRA `(.L_x_71) ;  /* 0xffffffa400f87947 */ /* 0x000fea000383ffff */
.L_x_75:
[----:B------:R-:W-:Y:S07]  /*98a0*/  MOV R3, UR7 ;  /* 0x0000000700037c02 */ /* 0x000fee0008000f00 */
.L_x_157:
[----:B-1----:R1:W2:Y:S02]  /*98b0*/  SYNCS.PHASECHK.TRANS64.TRYWAIT P0, [R3+URZ+0x70], R12 ;  /* 0x0000700c030075a7 */ /* 0x0022a400080011ff */
[----:B--2---:R-:W-:Y:S05]  /*98c0*/  @!P0 NANOSLEEP.SYNCS 0x989680 ;  /* 0x009896800000895d */ /* 0x004fea0003900000 */
[----:B------:R-:W2:Y:S02]  /*98d0*/  @!P0 SYNCS.PHASECHK.TRANS64 P0, [R3+URZ+0x70], R12 ;  /* 0x0000700c030085a7 */ /* 0x000ea400080010ff */
[----:B--2---:R-:W-:Y:S05]  /*98e0*/  @!P0 BRA `(.L_x_157) ;  /* 0xfffffffc00f08947 */ /* 0x004fea000383ffff */
[----:B------:R-:W-:Y:S05]  /*98f0*/  BRA `(.L_x_158) ;  /* 0xffffffa800707947 */ /* 0x000fea000383ffff */
.L_x_76:
[----:B-1----:R-:W-:Y:S07]  /*9900*/  MOV R3, UR7 ;  /* 0x0000000700037c02 */ /* 0x002fee0008000f00 */
.L_x_159:
[----:B-1----:R1:W2:Y:S02]  /*9910*/  SYNCS.PHASECHK.TRANS64.TRYWAIT P0, [R3+URZ+0x78], R12 ;  /* 0x0000780c030075a7 */ /* 0x0022a400080011ff */
[----:B--2---:R-:W-:Y:S05]  /*9920*/  @!P0 NANOSLEEP.SYNCS 0x989680 ;  /* 0x009896800000895d */ /* 0x004fea0003900000 */
[----:B------:R-:W2:Y:S02]  /*9930*/  @!P0 SYNCS.PHASECHK.TRANS64 P0, [R3+URZ+0x78], R12 ;  /* 0x0000780c030085a7 */ /* 0x000ea400080010ff */
[----:B--2---:R-:W-:Y:S05]  /*9940*/  @!P0 BRA `(.L_x_159) ;  /* 0xfffffffc00f08947 */ /* 0x004fea000383ffff */
[----:B------:R-:W-:Y:S05]  /*9950*/  BRA `(.L_x_160) ;  /* 0xffffffa800ac7947 */ /* 0x000fea000383ffff */
.L_x_77:
[----:B-1----:R-:W-:Y:S07]  /*9960*/  MOV R3, UR7 ;  /* 0x0000000700037c02 */ /* 0x002fee0008000f00 */
.L_x_161:
[----:B-1----:R1:W2:Y:S02]  /*9970*/  SYNCS.PHASECHK.TRANS64.TRYWAIT P0, [R3+URZ+0x80], R12 ;  /* 0x0000800c030075a7 */ /* 0x0022a400080011ff */
[----:B--2---:R-:W-:Y:S05]  /*9980*/  @!P0 NANOSLEEP.SYNCS 0x989680 ;  /* 0x009896800000895d */ /* 0x004fea0003900000 */
[----:B------:R-:W2:Y:S02]  /*9990*/  @!P0 SYNCS.PHASECHK.TRANS64 P0, [R3+URZ+0x80], R12 ;  /* 0x0000800c030085a7 */ /* 0x000ea400080010ff */
[----:B--2---:R-:W-:Y:S05]  /*99a0*/  @!P0 BRA `(.L_x_161) ;  /* 0xfffffffc00f08947 */ /* 0x004fea000383ffff */
[----:B------:R-:W-:Y:S05]  /*99b0*/  BRA `(.L_x_162) ;  /* 0xffffffa800f47947 */ /* 0x000fea000383ffff */
.L_x_78:
[----:B------:R-:W-:Y:S07]  /*99c0*/  MOV R3, UR7 ;  /* 0x0000000700037c02 */ /* 0x000fee0008000f00 */
.L_x_163:
[----:B-1----:R1:W2:Y:S02]  /*99d0*/  SYNCS.PHASECHK.TRANS64.TRYWAIT P0, [R3+URZ+0x88], R12 ;  /* 0x0000880c030075a7 */ /* 0x0022a400080011ff */
[----:B--2---:R-:W-:Y:S05]  /*99e0*/  @!P0 NANOSLEEP.SYNCS 0x989680 ;  /* 0x009896800000895d */ /* 0x004fea0003900000 */
[----:B------:R-:W2:Y:S02]  /*99f0*/  @!P0 SYNCS.PHASECHK.TRANS64 P0, [R3+URZ+0x88], R12 ;  /* 0x0000880c030085a7 */ /* 0x000ea400080010ff */
[----:B--2---:R-:W-:Y:S05]  /*9a00*/  @!P0 BRA `(.L_x_163) ;  /* 0xfffffffc00f08947 */ /* 0x004fea000383ffff */
[----:B------:R-:W-:Y:S05]  /*9a10*/  BRA `(.L_x_164) ;  /* 0xffffffac007c7947 */ /* 0x000fea000383ffff */
.L_x_80:
[----:B------:R-:W-:-:S07]  /*9a20*/  MOV R0, UR7 ;  /* 0x0000000700007c02 */ /* 0x000fce0008000f00 */
.L_x_165:
[----:B-1----:R1:W3:Y:S02]  /*9a30*/  SYNCS.PHASECHK.TRANS64.TRYWAIT P0, [R0+URZ+0x70], R3 ;  /* 0x00007003000075a7 */ /* 0x0022e400080011ff */
[----:B---3--:R-:W-:Y:S05]  /*9a40*/  @!P0 NANOSLEEP.SYNCS 0x989680 ;  /* 0x009896800000895d */ /* 0x008fea0003900000 */
[----:B------:R-:W3:Y:S02]  /*9a50*/  @!P0 SYNCS.PHASECHK.TRANS64 P0, [R0+URZ+0x70], R3 ;  /* 0x00007003000085a7 */ /* 0x000ee400080010ff */
[----:B---3--:R-:W-:Y:S05]  /*9a60*/  @!P0 BRA `(.L_x_165) ;  /* 0xfffffffc00f08947 */ /* 0x008fea000383ffff */
[----:B------:R-:W-:Y:S05]  /*9a70*/  BRA `(.L_x_166) ;  /* 0xffffffac00ec7947 */ /* 0x000fea000383ffff */
.L_x_81:
[----:B-1----:R-:W-:-:S07]  /*9a80*/  MOV R0, UR7 ;  /* 0x0000000700007c02 */ /* 0x002fce0008000f00 */
.L_x_167:
[----:B-1----:R1:W3:Y:S02]  /*9a90*/  SYNCS.PHASECHK.TRANS64.TRYWAIT P0, [R0+URZ+0x78], R3 ;  /* 0x00007803000075a7 */ /* 0x0022e400080011ff */
[----:B---3--:R-:W-:Y:S05]  /*9aa0*/  @!P0 NANOSLEEP.SYNCS 0x989680 ;  /* 0x009896800000895d */ /* 0x008fea0003900000 */
[----:B------:R-:W3:Y:S02]  /*9ab0*/  @!P0 SYNCS.PHASECHK.TRANS64 P0, [R0+URZ+0x78], R3 ;  /* 0x00007803000085a7 */ /* 0x000ee400080010ff */
[----:B---3--:R-:W-:Y:S05]  /*9ac0*/  @!P0 BRA `(.L_x_167) ;  /* 0xfffffffc00f08947 */ /* 0x008fea000383ffff */
[----:B------:R-:W-:Y:S05]  /*9ad0*/  BRA `(.L_x_168) ;  /* 0xffffffac00dc7947 */ /* 0x000fea000383ffff */
.L_x_82:
[----:B-1----:R-:W-:-:S07]  /*9ae0*/  MOV R0, UR7 ;  /* 0x0000000700007c02 */ /* 0x002fce0008000f00 */
.L_x_169:
[----:B-1----:R1:W3:Y:S02]  /*9af0*/  SYNCS.PHASECHK.TRANS64.TRYWAIT P0, [R0+URZ+0x80], R3 ;  /* 0x00008003000075a7 */ /* 0x0022e400080011ff */
[----:B---3--:R-:W-:Y:S05]  /*9b00*/  @!P0 NANOSLEEP.SYNCS 0x989680 ;  /* 0x009896800000895d */ /* 0x008fea0003900000 */
[----:B------:R-:W3:Y:S02]  /*9b10*/  @!P0 SYNCS.PHASECHK.TRANS64 P0, [R0+URZ+0x80], R3 ;  /* 0x00008003000085a7 */ /* 0x000ee400080010ff */
[----:B---3--:R-:W-:Y:S05]  /*9b20*/  @!P0 BRA `(.L_x_169) ;  /* 0xfffffffc00f08947 */ /* 0x008fea000383ffff */
[----:B------:R-:W-:Y:S05]  /*9b30*/  BRA `(.L_x_170) ;  /* 0xffffffac00cc7947 */ /* 0x000fea000383ffff */
.L_x_84:
[----:B--2---:R2:W4:Y:S02]  /*9b40*/  SYNCS.PHASECHK.TRANS64.TRYWAIT P0, [R0+URZ+0xa0], R3 ;  /* 0x0000a003000075a7 */ /* 0x00452400080011ff */
[----:B----4-:R-:W-:Y:S05]  /*9b50*/  @!P0 NANOSLEEP.SYNCS 0x989680 ;  /* 0x009896800000895d */ /* 0x010fea0003900000 */
[----:B------:R-:W4:Y:S02]  /*9b60*/  @!P0 SYNCS.PHASECHK.TRANS64 P0, [R0+URZ+0xa0], R3 ;  /* 0x0000a003000085a7 */ /* 0x000f2400080010ff */
[----:B----4-:R-:W-:Y:S05]  /*9b70*/  @!P0 BRA `(.L_x_84) ;  /* 0xfffffffc00f08947 */ /* 0x010fea000383ffff */
[----:B------:R-:W-:Y:S05]  /*9b80*/  BRA `(.L_x_171) ;  /* 0xffffffb0009c7947 */ /* 0x000fea000383ffff */
.L_x_95:
[----:B-1----:R1:W3:Y:S02]  /*9b90*/  SYNCS.PHASECHK.TRANS64.TRYWAIT P1, [R0+URZ+0x50], R3 ;  /* 0x00005003000075a7 */ /* 0x0022e400080211ff */
[----:B---3--:R-:W-:Y:S05]  /*9ba0*/  @!P1 NANOSLEEP.SYNCS 0x989680 ;  /* 0x009896800000995d */ /* 0x008fea0003900000 */
[----:B------:R-:W3:Y:S02]  /*9bb0*/  @!P1 SYNCS.PHASECHK.TRANS64 P1, [R0+URZ+0x50], R3 ;  /* 0x00005003000095a7 */ /* 0x000ee400080210ff */
[----:B---3--:R-:W-:Y:S05]  /*9bc0*/  @!P1 BRA `(.L_x_95) ;  /* 0xfffffffc00f09947 */ /* 0x008fea000383ffff */
[----:B------:R-:W-:Y:S05]  /*9bd0*/  BRA `(.L_x_94) ;  /* 0xffffffbc00b47947 */ /* 0x000fea000383ffff */
.L_x_97:
[----:B---3--:R3:W4:Y:S02]  /*9be0*/  SYNCS.PHASECHK.TRANS64.TRYWAIT P0, [R108+URZ+0xc0], R7 ;  /* 0x0000c0076c0075a7 */ /* 0x00872400080011ff */
[----:B----4-:R-:W-:Y:S05]  /*9bf0*/  @!P0 NANOSLEEP.SYNCS 0x989680 ;  /* 0x009896800000895d */ /* 0x010fea0003900000 */
[----:B------:R-:W4:Y:S02]  /*9c00*/  @!P0 SYNCS.PHASECHK.TRANS64 P0, [R108+URZ+0xc0], R7 ;  /* 0x0000c0076c0085a7 */ /* 0x000f2400080010ff */
[----:B----4-:R-:W-:Y:S05]  /*9c10*/  @!P0 BRA `(.L_x_97) ;  /* 0xfffffffc00f08947 */ /* 0x010fea000383ffff */
[----:B------:R-:W-:Y:S05]  /*9c20*/  BRA `(.L_x_96) ;  /* 0xffffffc000087947 */ /* 0x000fea000383ffff */
.L_x_105:
[----:B--2---:R2:W3:Y:S02]  /*9c30*/  SYNCS.PHASECHK.TRANS64.TRYWAIT P0, [R55+URZ+0x50], R0 ;  /* 0x00005000370075a7 */ /* 0x0044e400080011ff */
[----:B---3--:R-:W-:Y:S05]  /*9c40*/  @!P0 NANOSLEEP.SYNCS 0x989680 ;  /* 0x009896800000895d */ /* 0x008fea0003900000 */
[----:B------:R-:W3:Y:S02]  /*9c50*/  @!P0 SYNCS.PHASECHK.TRANS64 P0, [R55+URZ+0x50], R0 ;  /* 0x00005000370085a7 */ /* 0x000ee400080010ff */
[----:B---3--:R-:W-:Y:S05]  /*9c60*/  @!P0 BRA `(.L_x_105) ;  /* 0xfffffffc00f08947 */ /* 0x008fea000383ffff */
[----:B------:R-:W-:Y:S05]  /*9c70*/  BRA `(.L_x_104) ;  /* 0xffffffcc00007947 */ /* 0x000fea000383ffff */
.L_x_113:
[----:B--2---:R2:W3:Y:S02]  /*9c80*/  SYNCS.PHASECHK.TRANS64.TRYWAIT P0, [R73+URZ+0x50], R2 ;  /* 0x00005002490075a7 */ /* 0x0044e400080011ff */
[----:B---3--:R-:W-:Y:S05]  /*9c90*/  @!P0 NANOSLEEP.SYNCS 0x989680 ;  /* 0x009896800000895d */ /* 0x008fea0003900000 */
[----:B------:R-:W3:Y:S02]  /*9ca0*/  @!P0 SYNCS.PHASECHK.TRANS64 P0, [R73+URZ+0x50], R2 ;  /* 0x00005002490085a7 */ /* 0x000ee400080010ff */
[----:B---3--:R-:W-:Y:S05]  /*9cb0*/  @!P0 BRA `(.L_x_113) ;  /* 0xfffffffc00f08947 */ /* 0x008fea000383ffff */
[----:B------:R-:W-:Y:S05]  /*9cc0*/  BRA `(.L_x_112) ;  /* 0xffffffd8003c7947 */ /* 0x000fea000383ffff */
.L_x_121:
[----:B--2---:R2:W3:Y:S02]  /*9cd0*/  SYNCS.PHASECHK.TRANS64.TRYWAIT P0, [R76+URZ+0x50], R3 ;  /* 0x000050034c0075a7 */ /* 0x0044e400080011ff */
[----:B---3--:R-:W-:Y:S05]  /*9ce0*/  @!P0 NANOSLEEP.SYNCS 0x989680 ;  /* 0x009896800000895d */ /* 0x008fea0003900000 */
[----:B------:R-:W3:Y:S02]  /*9cf0*/  @!P0 SYNCS.PHASECHK.TRANS64 P0, [R76+URZ+0x50], R3 ;  /* 0x000050034c0085a7 */ /* 0x000ee400080010ff */
[----:B---3--:R-:W-:Y:S05]  /*9d00*/  @!P0 BRA `(.L_x_121) ;  /* 0xfffffffc00f08947 */ /* 0x008fea000383ffff */
[----:B------:R-:W-:Y:S05]  /*9d10*/  BRA `(.L_x_120) ;  /* 0xffffffe400847947 */ /* 0x000fea000383ffff */
        .weak           $__internal_0_$__cuda_sm10x_tcgen05_guardrail_trap_col_being_dealloced_not_returned_by_alloc
        .type           $__internal_0_$__cuda_sm10x_tcgen05_guardrail_trap_col_being_dealloced_not_returned_by_alloc,@function
        .size           $__internal_0_$__cuda_sm10x_tcgen05_guardrail_trap_col_being_dealloced_not_returned_by_alloc,($__internal_1_$__cuda_sm10x_tcgen05_guardrail_trap_phase_invalid_during_alloc - $__internal_0_$__cuda_sm10x_tcgen05_guardrail_trap_col_being_dealloced_not_returned_by_alloc)
$__internal_0_$__cuda_sm10x_tcgen05_guardrail_trap_col_being_dealloced_not_returned_by_alloc:
[----:B------:R-:W-:Y:S05]  /*9d20*/  BPT.TRAP 0x1 ;  /* 0x000000040000795c */ /* 0x000fea0000300000 */
[----:B------:R-:W-:-:S04]  /*9d30*/  HFMA2 R3, -RZ, RZ, 0, 0 ;  /* 0x00000000ff037431 */ /* 0x000fc800000001ff */
[----:B------:R-:W-:Y:S05]  /*9d40*/  RET.REL.NODEC R2 `(_ZN7cutlass13device_kernelINS_4gemm6kernel13GemmUniversalIN4cute5tupleIJiiiiEEENS1_10collective13CollectiveMmaINS1_35MainloopSm100TmaUmmaWarpSpecializedILi5ELi2ELi4ENS5_IJNS4_1CILi1EEESB_SB_EEEEENS5_IJNSA_ILi64EEENSA_ILi256EEENSA_ILi128EEEEEEaNS5_IJlSB_lEEEaSI_NS4_8TiledMMAINS4_8MMA_AtomIJNS4_15SM100_MMA_S8_SSIaaiLi64ELi256ELNS4_4UMMA5MajorE0ELSN_0ELNSM_8SaturateE0EEEEEENS4_6LayoutISC_NS5_IJNSA_ILi0EEESS_SS_EEEEENS5_IJNS4_10UnderscoreESV_SV_EEEEENS4_13SM90_TMA_LOADENS4_14ComposedLayoutINS4_7SwizzleILi3ELi4ELi3EEENS4_18smem_ptr_flag_bitsILi8EEENSR_INS5_IJNSA_ILi8EEESG_EEENS5_IJSG_SB_EEEEEEEvNS4_8identityESY_S18_vS19_EENS_8epilogue10collective18CollectiveEpilogueINS1B_23Sm100TmaWarpSpecializedILi4ELi2ELi32ELb0ELb0EEEJSH_NS5_IJNSR_ISE_SB_EES1G_EEEaSI_aSI_NS1B_6fusion15FusionCallbacksIS1F_NS1I_17LinearCombinationIaiaiLNS_15FloatRoundStyleE2EEESH_S1H_JEEENS4_5SM1004TMEM4LOAD26SM100_TMEM_LOAD_16dp32b32xESY_NSZ_INS10_ILi2ELi4ELi3EEES13_NSR_INS5_IJS14_SE_EEENS5_IJSE_SB_EEEEEEENS4_39AutoVectorizingCopyWithAssumedAlignmentILi128EEENS4_14SM90_TMA_STOREES1W_S1Y_S1Y_EEEvvEEEEvNT_6ParamsE) ;  /* 0xffffff6002ac7950 */ /* 0x000fea0003c3ffff */
        .weak           $__internal_1_$__cuda_sm10x_tcgen05_guardrail_trap_phase_invalid_during_alloc
        .type           $__internal_1_$__cuda_sm10x_tcgen05_guardrail_trap_phase_invalid_during_alloc,@function
        .size           $__internal_1_$__cuda_sm10x_tcgen05_guardrail_trap_phase_invalid_during_alloc,($__internal_2_$__cuda_sm10x_tcgen05_guardrail_trap_unallocated_columns_being_dealloced - $__internal_1_$__cuda_sm10x_tcgen05_guardrail_trap_phase_invalid_during_alloc)
$__internal_1_$__cuda_sm10x_tcgen05_guardrail_trap_phase_invalid_during_alloc:
[----:B------:R-:W-:Y:S05]  /*9d50*/  BPT.TRAP 0x1 ;  /* 0x000000040000795c */ /* 0x000fea0000300000 */
[----:B------:R-:W-:-:S04]  /*9d60*/  MOV R3, 0x0 ;  /* 0x0000000000037802 */ /* 0x000fc80000000f00 */
[----:B------:R-:W-:Y:S05]  /*9d70*/  RET.REL.NODEC R2 `(_ZN7cutlass13device_kernelINS_4gemm6kernel13GemmUniversalIN4cute5tupleIJiiiiEEENS1_10collective13CollectiveMmaINS1_35MainloopSm100TmaUmmaWarpSpecializedILi5ELi2ELi4ENS5_IJNS4_1CILi1EEESB_SB_EEEEENS5_IJNSA_ILi64EEENSA_ILi256EEENSA_ILi128EEEEEEaNS5_IJlSB_lEEEaSI_NS4_8TiledMMAINS4_8MMA_AtomIJNS4_15SM100_MMA_S8_SSIaaiLi64ELi256ELNS4_4UMMA5MajorE0ELSN_0ELNSM_8SaturateE0EEEEEENS4_6LayoutISC_NS5_IJNSA_ILi0EEESS_SS_EEEEENS5_IJNS4_10UnderscoreESV_SV_EEEEENS4_13SM90_TMA_LOADENS4_14ComposedLayoutINS4_7SwizzleILi3ELi4ELi3EEENS4_18smem_ptr_flag_bitsILi8EEENSR_INS5_IJNSA_ILi8EEESG_EEENS5_IJSG_SB_EEEEEEEvNS4_8identityESY_S18_vS19_EENS_8epilogue10collective18CollectiveEpilogueINS1B_23Sm100TmaWarpSpecializedILi4ELi2ELi32ELb0ELb0EEEJSH_NS5_IJNSR_ISE_SB_EES1G_EEEaSI_aSI_NS1B_6fusion15FusionCallbacksIS1F_NS1I_17LinearCombinationIaiaiLNS_15FloatRoundStyleE2EEESH_S1H_JEEENS4_5SM1004TMEM4LOAD26SM100_TMEM_LOAD_16dp32b32xESY_NSZ_INS10_ILi2ELi4ELi3EEES13_NSR_INS5_IJS14_SE_EEENS5_IJSE_SB_EEEEEEENS4_39AutoVectorizingCopyWithAssumedAlignmentILi128EEENS4_14SM90_TMA_STOREES1W_S1Y_S1Y_EEEvvEEEEvNT_6ParamsE) ;  /* 0xffffff6002a07950 */ /* 0x000fea0003c3ffff */
        .weak           $__internal_2_$__cuda_sm10x_tcgen05_guardrail_trap_unallocated_columns_being_dealloced
        .type           $__internal_2_$__cuda_sm10x_tcgen05_guardrail_trap_unallocated_columns_being_dealloced,@function
        .size           $__internal_2_$__cuda_sm10x_tcgen05_guardrail_trap_unallocated_columns_being_dealloced,(.L_x_173 - $__internal_2_$__cuda_sm10x_tcgen05_guardrail_trap_unallocated_columns_being_dealloced)
$__internal_2_$__cuda_sm10x_tcgen05_guardrail_trap_unallocated_columns_being_dealloced:
[----:B------:R-:W-:Y:S05]  /*9d80*/  BPT.TRAP 0x1 ;  /* 0x000000040000795c */ /* 0x000fea0000300000 */
[----:B------:R-:W-:-:S04]  /*9d90*/  HFMA2 R3, -RZ, RZ, 0, 0 ;  /* 0x00000000ff037431 */ /* 0x000fc800000001ff */
[----:B------:R-:W-:Y:S05]  /*9da0*/  RET.REL.NODEC R2 `(_ZN7cutlass13device_kernelINS_4gemm6kernel13GemmUniversalIN4cute5tupleIJiiiiEEENS1_10collective13CollectiveMmaINS1_35MainloopSm100TmaUmmaWarpSpecializedILi5ELi2ELi4ENS5_IJNS4_1CILi1EEESB_SB_EEEEENS5_IJNSA_ILi64EEENSA_ILi256EEENSA_ILi128EEEEEEaNS5_IJlSB_lEEEaSI_NS4_8TiledMMAINS4_8MMA_AtomIJNS4_15SM100_MMA_S8_SSIaaiLi64ELi256ELNS4_4UMMA5MajorE0ELSN_0ELNSM_8SaturateE0EEEEEENS4_6LayoutISC_NS5_IJNSA_ILi0EEESS_SS_EEEEENS5_IJNS4_10UnderscoreESV_SV_EEEEENS4_13SM90_TMA_LOADENS4_14ComposedLayoutINS4_7SwizzleILi3ELi4ELi3EEENS4_18smem_ptr_flag_bitsILi8EEENSR_INS5_IJNSA_ILi8EEESG_EEENS5_IJSG_SB_EEEEEEEvNS4_8identityESY_S18_vS19_EENS_8epilogue10collective18CollectiveEpilogueINS1B_23Sm100TmaWarpSpecializedILi4ELi2ELi32ELb0ELb0EEEJSH_NS5_IJNSR_ISE_SB_EES1G_EEEaSI_aSI_NS1B_6fusion15FusionCallbacksIS1F_NS1I_17LinearCombinationIaiaiLNS_15FloatRoundStyleE2EEESH_S1H_JEEENS4_5SM1004TMEM4LOAD26SM100_TMEM_LOAD_16dp32b32xESY_NSZ_INS10_ILi2ELi4ELi3EEES13_NSR_INS5_IJS14_SE_EEENS5_IJSE_SB_EEEEEEENS4_39AutoVectorizingCopyWithAssumedAlignmentILi128EEENS4_14SM90_TMA_STOREES1W_S1Y_S1Y_EEEvvEEEEvNT_6ParamsE) ;  /* 0xffffff6002947950 */ /* 0x000fea0003c3ffff */
.L_x_172:
[----:B------:R-:W-:-:S00]  /*9db0*/  BRA `(.L_x_172) ;  /* 0xfffffffc00fc7947 */ /* 0x000fc0000383ffff */
[----:B------:R-:W-:-:S00]  /*9dc0*/  NOP ;  /* 0x0000000000007918 */ /* 0x000fc00000000000 */
        /* <DEDUP_REMOVED lines=11> */
.L_x_173:


//--------------------- .nv.global.init           --------------------------
	.section	.nv.global.init,"aw",@progbits
.nv.global.init:
	.type		$str$27,@object
	.size		$str$27,($str$28 - $str$27)
$str$27:
        /*0000*/ 	.byte	0x28, 0x61, 0x64, 0x64, 0x72, 0x65, 0x73, 0x73, 0x20, 0x26, 0x20, 0x6d, 0x61, 0x73, 0x6b, 0x29
        /*0010*/ 	.byte	0x20, 0x3d, 0x3d, 0x20, 0x30, 0x00
	.type		$str$28,@object
	.size		$str$28,($str$26 - $str$28)
$str$28:
        /*0016*/ 	.byte	0x2f, 0x74, 0x6d, 0x70, 0x2f, 0x63, 0x75, 0x74, 0x6c, 0x61, 0x73, 0x73, 0x5f, 0x73, 0x77, 0x65
        /*0026*/ 	.byte	0x65, 0x70, 0x5f, 0x73, 0x72, 0x63, 0x2f, 0x69, 0x6e, 0x63, 0x6c, 0x75, 0x64, 0x65, 0x2f, 0x63
        /*0036*/ 	.byte	0x75, 0x74, 0x65, 0x2f, 0x70, 0x6f, 0x69, 0x6e, 0x74, 0x65, 0x72, 0x5f, 0x66, 0x6c, 0x61, 0x67
        /*0046*/ 	.byte	0x67, 0x65, 0x64, 0x2e, 0x68, 0x70, 0x70, 0x00
	.type		$str$26,@object
	.size		$str$26,($str$25 - $str$26)
$str$26:
        /*004e*/ 	.byte	0x2f, 0x74, 0x6d, 0x70, 0x2f, 0x63, 0x75, 0x74, 0x6c, 0x61, 0x73, 0x73, 0x5f, 0x73, 0x77, 0x65
        /*005e*/ 	.byte	0x65, 0x70, 0x5f, 0x73, 0x72, 0x63, 0x2f, 0x69, 0x6e, 0x63, 0x6c, 0x75, 0x64, 0x65, 0x2f, 0x63
        /*006e*/ 	.byte	0x75, 0x74, 0x65, 0x2f, 0x61, 0x74, 0x6f, 0x6d, 0x2f, 0x63, 0x6f, 0x70, 0x79, 0x5f, 0x74, 0x72
        /*007e*/ 	.byte	0x61, 0x69, 0x74, 0x73, 0x5f, 0x73, 0x6d, 0x31, 0x30, 0x30, 0x2e, 0x68, 0x70, 0x70, 0x00
	.type		$str$25,@object
	.size		$str$25,(__unnamed_1 - $str$25)
$str$25:
        /*008d*/ 	.byte	0x28, 0x28, 0x75, 0x69, 0x6e, 0x74, 0x33, 0x32, 0x5f, 0x74, 0x28, 0x74, 0x68, 0x72, 0x65, 0x61
        /*009d*/ 	.byte	0x64, 0x49, 0x64, 0x78, 0x2e, 0x78, 0x29, 0x20, 0x2f, 0x20, 0x33, 0x32, 0x29, 0x20, 0x25, 0x20
        /*00ad*/ 	.byte	0x34, 0x29, 0x20, 0x3d, 0x3d, 0x20, 0x28, 0x28, 0x28, 0x74, 0x6d, 0x65, 0x6d, 0x5f, 0x61, 0x64
        /*00bd*/ 	.byte	0x64, 0x72, 0x20, 0x3e, 0x3e, 0x20, 0x31, 0x36, 0x29, 0x20, 0x2f, 0x20, 0x33, 0x32, 0x29, 0x20
        /*00cd*/ 	.byte	0x25, 0x20, 0x34, 0x29, 0x00
	.type		__unnamed_1,@object
	.size		__unnamed_1,(__unnamed_2 - __unnamed_1)
__unnamed_1:
        /*00d2*/ 	.byte	0x61, 0x75, 0x74, 0x6f, 0x20, 0x63, 0x75, 0x74, 0x65, 0x3a, 0x3a, 0x61, 0x73, 0x5f, 0x70, 0x6f
        /* <DEDUP_REMOVED lines=24> */
        /*0262*/ 	.byte	0x00
	.type		__unnamed_2,@object
	.size		__unnamed_2,(__unnamed_3 - __unnamed_2)
__unnamed_2:
        /* <DEDUP_REMOVED lines=26> */
	.type		__unnamed_3,@object
	.size		__unnamed_3,(.L_3 - __unnamed_3)
__unnamed_3:
        /* <DEDUP_REMOVED lines=41> */
.L_3:


//--------------------- .nv.shared._ZN7cutlass13device_kernelINS_4gemm6kernel13GemmUniversalIN4cute5tupleIJiiiiEEENS1_10collective13CollectiveMmaINS1_35MainloopSm100TmaUmmaWarpSpecializedILi5ELi2ELi4ENS5_IJNS4_1CILi1EEESB_SB_EEEEENS5_IJNSA_ILi64EEENSA_ILi256EEENSA_ILi128EEEEEEaNS5_IJlSB_lEEEaSI_NS4_8TiledMMAINS4_8MMA_AtomIJNS4_15SM100_MMA_S8_SSIaaiLi64ELi256ELNS4_4UMMA5MajorE0ELSN_0ELNSM_8SaturateE0EEEEEENS4_6LayoutISC_NS5_IJNSA_ILi0EEESS_SS_EEEEENS5_IJNS4_10UnderscoreESV_SV_EEEEENS4_13SM90_TMA_LOADENS4_14ComposedLayoutINS4_7SwizzleILi3ELi4ELi3EEENS4_18smem_ptr_flag_bitsILi8EEENSR_INS5_IJNSA_ILi8EEESG_EEENS5_IJSG_SB_EEEEEEEvNS4_8identityESY_S18_vS19_EENS_8epilogue10collective18CollectiveEpilogueINS1B_23Sm100TmaWarpSpecializedILi4ELi2ELi32ELb0ELb0EEEJSH_NS5_IJNSR_ISE_SB_EES1G_EEEaSI_aSI_NS1B_6fusion15FusionCallbacksIS1F_NS1I_17LinearCombinationIaiaiLNS_15FloatRoundStyleE2EEESH_S1H_JEEENS4_5SM1004TMEM4LOAD26SM100_TMEM_LOAD_16dp32b32xESY_NSZ_INS10_ILi2ELi4ELi3EEES13_NSR_INS5_IJS14_SE_EEENS5_IJSE_SB_EEEEEEENS4_39AutoVectorizingCopyWithAssumedAlignmentILi128EEENS4_14SM90_TMA_STOREES1W_S1Y_S1Y_EEEvvEEEEvNT_6ParamsE --------------------------
	.section	.nv.shared._ZN7cutlass13device_kernelINS_4gemm6kernel13GemmUniversalIN4cute5tupleIJiiiiEEENS1_10collective13CollectiveMmaINS1_35MainloopSm100TmaUmmaWarpSpecializedILi5ELi2ELi4ENS5_IJNS4_1CILi1EEESB_SB_EEEEENS5_IJNSA_ILi64EEENSA_ILi256EEENSA_ILi128EEEEEEaNS5_IJlSB_lEEEaSI_NS4_8TiledMMAINS4_8MMA_AtomIJNS4_15SM100_MMA_S8_SSIaaiLi64ELi256ELNS4_4UMMA5MajorE0ELSN_0ELNSM_8SaturateE0EEEEEENS4_6LayoutISC_NS5_IJNSA_ILi0EEESS_SS_EEEEENS5_IJNS4_10UnderscoreESV_SV_EEEEENS4_13SM90_TMA_LOADENS4_14ComposedLayoutINS4_7SwizzleILi3ELi4ELi3EEENS4_18smem_ptr_flag_bitsILi8EEENSR_INS5_IJNSA_ILi8EEESG_EEENS5_IJSG_SB_EEEEEEEvNS4_8identityESY_S18_vS19_EENS_8epilogue10collective18CollectiveEpilogueINS1B_23Sm100TmaWarpSpecializedILi4ELi2ELi32ELb0ELb0EEEJSH_NS5_IJNSR_ISE_SB_EES1G_EEEaSI_aSI_NS1B_6fusion15FusionCallbacksIS1F_NS1I_17LinearCombinationIaiaiLNS_15FloatRoundStyleE2EEESH_S1H_JEEENS4_5SM1004TMEM4LOAD26SM100_TMEM_LOAD_16dp32b32xESY_NSZ_INS10_ILi2ELi4ELi3EEES13_NSR_INS5_IJS14_SE_EEENS5_IJSE_SB_EEEEEEENS4_39AutoVectorizingCopyWithAssumedAlignmentILi128EEENS4_14SM90_TMA_STOREES1W_S1Y_S1Y_EEEvvEEEEvNT_6ParamsE,"aw",@nobits
	.sectionflags	@""
	.align	16
	.zero		1024


//--------------------- .nv.shared.reserved.0     --------------------------
	.section	.nv.shared.reserved.0,"aw",@nobits
	.weak		__nv_reservedSMEM_offset_0_alias
	.size		__nv_reservedSMEM_offset_0_alias, 0, 64
	.other		__nv_reservedSMEM_offset_0_alias,@"STO_CUDA_RESERVED_SHARED STV_DEFAULT"
__nv_reservedSMEM_offset_0_alias:
	.zero		0
.nv.shared.reserved.0:
	.zero		64
	.weak		__nv_reservedSMEM_tcgen05_partition
	.type		__nv_reservedSMEM_tcgen05_partition,@object
	.size		__nv_reservedSMEM_tcgen05_partition,(.L_0 - __nv_reservedSMEM_tcgen05_partition)
__nv_reservedSMEM_tcgen05_partition:
	.zero		32
.L_0:


//--------------------- .nv.global                --------------------------
	.section	.nv.global,"aw",@nobits
.nv.global:
	.type		_ZN39_INTERNAL_60e352d7_4_k_cu_06e11578_99944cute1_E,@object
	.size		_ZN39_INTERNAL_60e352d7_4_k_cu_06e11578_99944cute1_E,(_ZN39_INTERNAL_60e352d7_4_k_cu_06e11578_99944cuda3std3__45__cpo6cbeginE - _ZN39_INTERNAL_60e352d7_4_k_cu_06e11578_99944cute1_E)
_ZN39_INTERNAL_60e352d7_4_k_cu_06e11578_99944cute1_E:
	.zero		1
	.type		_ZN39_INTERNAL_60e352d7_4_k_cu_06e11578_99944cuda3std3__45__cpo6cbeginE,@object
	.size		_ZN39_INTERNAL_60e352d7_4_k_cu_06e11578_99944cuda3std3__45__cpo6cbeginE,(_ZN39_INTERNAL_60e352d7_4_k_cu_06e11578_99944cuda3std3__48in_placeE - _ZN39_INTERNAL_60e352d7_4_k_cu_06e11578_99944cuda3std3__45__cpo6cbeginE)
_ZN39_INTERNAL_60e352d7_4_k_cu_06e11578_99944cuda3std3__45__cpo6cbeginE:
	.zero		1
	.type		_ZN39_INTERNAL_60e352d7_4_k_cu_06e11578_99944cuda3std3__48in_placeE,@object
	.size		_ZN39_INTERNAL_60e352d7_4_k_cu_06e11578_99944cuda3std3__48in_placeE,(_ZN39_INTERNAL_60e352d7_4_k_cu_06e11578_99944cuda3std6ranges3__45__cpo9iter_moveE - _ZN39_INTERNAL_60e352d7_4_k_cu_06e11578_99944cuda3std3__48in_placeE)
_ZN39_INTERNAL_60e352d7_4_k_cu_06e11578_99944cuda3std3__48in_placeE:
	.zero		1
	.type		_ZN39_INTERNAL_60e352d7_4_k_cu_06e11578_99944cuda3std6ranges3__45__cpo9iter_moveE,@object
	.size		_ZN39_INTERNAL_60e352d7_4_k_cu_06e11578_99944cuda3std6ranges3__45__cpo9iter_moveE,(_ZN39_INTERNAL_60e352d7_4_k_cu_06e11578_99944cuda3std3__45__cpo5beginE - _ZN39_INTERNAL_60e352d7_4_k_cu_06e11578_99944cuda3std6ranges3__45__cpo9iter_moveE)
_ZN39_INTERNAL_60e352d7_4_k_cu_06e11578_99944cuda3std6ranges3__45__cpo9iter_moveE:
	.zero		1
	.type		_ZN39_INTERNAL_60e352d7_4_k_cu_06e11578_99944cuda3std3__45__cpo5beginE,@object
	.size		_ZN39_INTERNAL_60e352d7_4_k_cu_06e11578_99944cuda3std3__45__cpo5beginE,(_ZN39_INTERNAL_60e352d7_4_k_cu_06e11578_99944cuda3std3__441_GLOBAL__N__60e352d7_4_k_cu_06e11578_99946ignoreE - _ZN39_INTERNAL_60e352d7_4_k_cu_06e11578_99944cuda3std3__45__cpo5beginE)
_ZN39_INTERNAL_60e352d7_4_k_cu_06e11578_99944cuda3std3__45__cpo5beginE:
	.zero		1
	.type		_ZN39_INTERNAL_60e352d7_4_k_cu_06e11578_99944cuda3std3__441_GLOBAL__N__60e352d7_4_k_cu_06e11578_99946ignoreE,@object
	.size		_ZN39_INTERNAL_60e352d7_4_k_cu_06e11578_99944cuda3std3__441_GLOBAL__N__60e352d7_4_k_cu_06e11578_99946ignoreE,(_ZN39_INTERNAL_60e352d7_4_k_cu_06e11578_99944cute7productE - _ZN39_INTERNAL_60e352d7_4_k_cu_06e11578_99944cuda3std3__441_GLOBAL__N__60e352d7_4_k_cu_06e11578_99946ignoreE)
_ZN39_INTERNAL_60e352d7_4_k_cu_06e11578_99944cuda3std3__441_GLOBAL__N__60e352d7_4_k_cu_06e11578_99946ignoreE:
	.zero		1
	.type		_ZN39_INTERNAL_60e352d7_4_k_cu_06e11578_99944cute7productE,@object
	.size		_ZN39_INTERNAL_60e352d7_4_k_cu_06e11578_99944cute7productE,(_ZN39_INTERNAL_60e352d7_4_k_cu_06e11578_99944cuda3std3__45__cpo3endE - _ZN39_INTERNAL_60e352d7_4_k_cu_06e11578_99944cute7productE)
_ZN39_INTERNAL_60e352d7_4_k_cu_06e11578_99944cute7productE:
	.zero		1
	.type		_ZN39_INTERNAL_60e352d7_4_k_cu_06e11578_99944cuda3std3__45__cpo3endE,@object
	.size		_ZN39_INTERNAL_60e352d7_4_k_cu_06e11578_99944cuda3std3__45__cpo3endE,(_ZN39_INTERNAL_60e352d7_4_k_cu_06e11578_99944cuda3std3__419piecewise_constructE - _ZN39_INTERNAL_60e352d7_4_k_cu_06e11578_99944cuda3std3__45__cpo3endE)
_ZN39_INTERNAL_60e352d7_4_k_cu_06e11578_99944cuda3std3__45__cpo3endE:
	.zero		1
	.type		_ZN39_INTERNAL_60e352d7_4_k_cu_06e11578_99944cuda3std3__419piecewise_constructE,@object
	.size		_ZN39_INTERNAL_60e352d7_4_k_cu_06e11578_99944cuda3std3__419piecewise_constructE,(_ZN39_INTERNAL_60e352d7_4_k_cu_06e11578_99944cuda3std3__45__cpo4cendE - _ZN39_INTERNAL_60e352d7_4_k_cu_06e11578_99944cuda3std3__419piecewise_constructE)
_ZN39_INTERNAL_60e352d7_4_k_cu_06e11578_99944cuda3std3__419piecewise_constructE:
	.zero		1
	.type		_ZN39_INTERNAL_60e352d7_4_k_cu_06e11578_99944cuda3std3__45__cpo4cendE,@object
	.size		_ZN39_INTERNAL_60e352d7_4_k_cu_06e11578_99944cuda3std3__45__cpo4cendE,(_ZN39_INTERNAL_60e352d7_4_k_cu_06e11578_99944cuda3std6ranges3__45__cpo4swapE - _ZN39_INTERNAL_60e352d7_4_k_cu_06e11578_99944cuda3std3__45__cpo4cendE)
_ZN39_INTERNAL_60e352d7_4_k_cu_06e11578_99944cuda3std3__45__cpo4cendE:
	.zero		1
	.type		_ZN39_INTERNAL_60e352d7_4_k_cu_06e11578_99944cuda3std6ranges3__45__cpo4swapE,@object
	.size		_ZN39_INTERNAL_60e352d7_4_k_cu_06e11578_99944cuda3std6ranges3__45__cpo4swapE,(.L_11 - _ZN39_INTERNAL_60e352d7_4_k_cu_06e11578_99944cuda3std6ranges3__45__cpo4swapE)
_ZN39_INTERNAL_60e352d7_4_k_cu_06e11578_99944cuda3std6ranges3__45__cpo4swapE:
	.zero		1
.L_11:


//--------------------- .nv.constant0._ZN7cutlass13device_kernelINS_4gemm6kernel13GemmUniversalIN4cute5tupleIJiiiiEEENS1_10collective13CollectiveMmaINS1_35MainloopSm100TmaUmmaWarpSpecializedILi5ELi2ELi4ENS5_IJNS4_1CILi1EEESB_SB_EEEEENS5_IJNSA_ILi64EEENSA_ILi256EEENSA_ILi128EEEEEEaNS5_IJlSB_lEEEaSI_NS4_8TiledMMAINS4_8MMA_AtomIJNS4_15SM100_MMA_S8_SSIaaiLi64ELi256ELNS4_4UMMA5MajorE0ELSN_0ELNSM_8SaturateE0EEEEEENS4_6LayoutISC_NS5_IJNSA_ILi0EEESS_SS_EEEEENS5_IJNS4_10UnderscoreESV_SV_EEEEENS4_13SM90_TMA_LOADENS4_14ComposedLayoutINS4_7SwizzleILi3ELi4ELi3EEENS4_18smem_ptr_flag_bitsILi8EEENSR_INS5_IJNSA_ILi8EEESG_EEENS5_IJSG_SB_EEEEEEEvNS4_8identityESY_S18_vS19_EENS_8epilogue10collective18CollectiveEpilogueINS1B_23Sm100TmaWarpSpecializedILi4ELi2ELi32ELb0ELb0EEEJSH_NS5_IJNSR_ISE_SB_EES1G_EEEaSI_aSI_NS1B_6fusion15FusionCallbacksIS1F_NS1I_17LinearCombinationIaiaiLNS_15FloatRoundStyleE2EEESH_S1H_JEEENS4_5SM1004TMEM4LOAD26SM100_TMEM_LOAD_16dp32b32xESY_NSZ_INS10_ILi2ELi4ELi3EEES13_NSR_INS5_IJS14_SE_EEENS5_IJSE_SB_EEEEEEENS4_39AutoVectorizingCopyWithAssumedAlignmentILi128EEENS4_14SM90_TMA_STOREES1W_S1Y_S1Y_EEEvvEEEEvNT_6ParamsE --------------------------
	.section	.nv.constant0._ZN7cutlass13device_kernelINS_4gemm6kernel13GemmUniversalIN4cute5tupleIJiiiiEEENS1_10collective13CollectiveMmaINS1_35MainloopSm100TmaUmmaWarpSpecializedILi5ELi2ELi4ENS5_IJNS4_1CILi1EEESB_SB_EEEEENS5_IJNSA_ILi64EEENSA_ILi256EEENSA_ILi128EEEEEEaNS5_IJlSB_lEEEaSI_NS4_8TiledMMAINS4_8MMA_AtomIJNS4_15SM100_MMA_S8_SSIaaiLi64ELi256ELNS4_4UMMA5MajorE0ELSN_0ELNSM_8SaturateE0EEEEEENS4_6LayoutISC_NS5_IJNSA_ILi0EEESS_SS_EEEEENS5_IJNS4_10UnderscoreESV_SV_EEEEENS4_13SM90_TMA_LOADENS4_14ComposedLayoutINS4_7SwizzleILi3ELi4ELi3EEENS4_18smem_ptr_flag_bitsILi8EEENSR_INS5_IJNSA_ILi8EEESG_EEENS5_IJSG_SB_EEEEEEEvNS4_8identityESY_S18_vS19_EENS_8epilogue10collective18CollectiveEpilogueINS1B_23Sm100TmaWarpSpecializedILi4ELi2ELi32ELb0ELb0EEEJSH_NS5_IJNSR_ISE_SB_EES1G_EEEaSI_aSI_NS1B_6fusion15FusionCallbacksIS1F_NS1I_17LinearCombinationIaiaiLNS_15FloatRoundStyleE2EEESH_S1H_JEEENS4_5SM1004TMEM4LOAD26SM100_TMEM_LOAD_16dp32b32xESY_NSZ_INS10_ILi2ELi4ELi3EEES13_NSR_INS5_IJS14_SE_EEENS5_IJSE_SB_EEEEEEENS4_39AutoVectorizingCopyWithAssumedAlignmentILi128EEENS4_14SM90_TMA_STOREES1W_S1Y_S1Y_EEEvvEEEEvNT_6ParamsE,"a",@progbits
	.sectionflags	@""
	.align	4
.nv.constant0._ZN7cutlass13device_kernelINS_4gemm6kernel13GemmUniversalIN4cute5tupleIJiiiiEEENS1_10collective13CollectiveMmaINS1_35MainloopSm100TmaUmmaWarpSpecializedILi5ELi2ELi4ENS5_IJNS4_1CILi1EEESB_SB_EEEEENS5_IJNSA_ILi64EEENSA_ILi256EEENSA_ILi128EEEEEEaNS5_IJlSB_lEEEaSI_NS4_8TiledMMAINS4_8MMA_AtomIJNS4_15SM100_MMA_S8_SSIaaiLi64ELi256ELNS4_4UMMA5MajorE0ELSN_0ELNSM_8SaturateE0EEEEEENS4_6LayoutISC_NS5_IJNSA_ILi0EEESS_SS_EEEEENS5_IJNS4_10UnderscoreESV_SV_EEEEENS4_13SM90_TMA_LOADENS4_14ComposedLayoutINS4_7SwizzleILi3ELi4ELi3EEENS4_18smem_ptr_flag_bitsILi8EEENSR_INS5_IJNSA_ILi8EEESG_EEENS5_IJSG_SB_EEEEEEEvNS4_8identityESY_S18_vS19_EENS_8epilogue10collective18CollectiveEpilogueINS1B_23Sm100TmaWarpSpecializedILi4ELi2ELi32ELb0ELb0EEEJSH_NS5_IJNSR_ISE_SB_EES1G_EEEaSI_aSI_NS1B_6fusion15FusionCallbacksIS1F_NS1I_17LinearCombinationIaiaiLNS_15FloatRoundStyleE2EEESH_S1H_JEEENS4_5SM1004TMEM4LOAD26SM100_TMEM_LOAD_16dp32b32xESY_NSZ_INS10_ILi2ELi4ELi3EEES13_NSR_INS5_IJS14_SE_EEENS5_IJSE_SB_EEEEEEENS4_39AutoVectorizingCopyWithAssumedAlignmentILi128EEENS4_14SM90_TMA_STOREES1W_S1Y_S1Y_EEEvvEEEEvNT_6ParamsE:
	.zero		2944


//--------------------- SYMBOLS --------------------------

	.type		.nv.reservedSmem.offset0,@object
	.size		.nv.reservedSmem.offset0,0x4
	.type		.nv.reservedSmem.cap,@object
	.size		.nv.reservedSmem.cap,0x4
	.type		__assertfail,@function
